	.headerflags	@"EF_CUDA_TEXMODE_UNIFIED EF_CUDA_64BIT_ADDRESS EF_CUDA_SM86 EF_CUDA_VIRTUAL_SM(EF_CUDA_SM86)"
	.elftype	@"ET_EXEC"


//--------------------- .nv.info                  --------------------------
	.section	.nv.info,"",@"SHT_CUDA_INFO"
	.align	4


	//----- nvinfo : EIATTR_REGCOUNT
	.align		4
        /*0000*/ 	.byte	0x04, 0x2f
        /*0002*/ 	.short	(.L_2 - .L_1)
	.align		4
.L_1:
        /*0004*/ 	.word	index@(triton_red_fused__to_copy_add_amax_amin_clamp_mul_native_layer_norm_reciprocal_1)
        /*0008*/ 	.word	0x00000060


	//----- nvinfo : EIATTR_MIN_STACK_SIZE
	.align		4
.L_2:
        /*000c*/ 	.byte	0x04, 0x12
        /*000e*/ 	.short	(.L_4 - .L_3)
	.align		4
.L_3:
        /*0010*/ 	.word	index@(triton_red_fused__to_copy_add_amax_amin_clamp_mul_native_layer_norm_reciprocal_1)
        /*0014*/ 	.word	0x00000000


	//----- nvinfo : EIATTR_FRAME_SIZE
	.align		4
.L_4:
        /*0018*/ 	.byte	0x04, 0x11
        /*001a*/ 	.short	(.L_6 - .L_5)
	.align		4
.L_5:
        /*001c*/ 	.word	index@(triton_red_fused__to_copy_add_amax_amin_clamp_mul_native_layer_norm_reciprocal_1)
        /*0020*/ 	.word	0x00000000


	//----- nvinfo : EIATTR_MIN_STACK_SIZE
	.align		4
.L_6:
        /*0024*/ 	.byte	0x04, 0x12
        /*0026*/ 	.short	(.L_8 - .L_7)
	.align		4
.L_7:
        /*0028*/ 	.word	index@(triton_red_fused__to_copy_add_amax_amin_clamp_mul_native_layer_norm_reciprocal_1)
        /*002c*/ 	.word	0x00000000
.L_8:


//--------------------- .nv.info.triton_red_fused__to_copy_add_amax_amin_clamp_mul_native_layer_norm_reciprocal_1 --------------------------
	.section	.nv.info.triton_red_fused__to_copy_add_amax_amin_clamp_mul_native_layer_norm_reciprocal_1,"",@"SHT_CUDA_INFO"
	.sectionflags	@""
	.align	4


	//----- nvinfo : EIATTR_CUDA_API_VERSION
	.align		4
        /*0000*/ 	.byte	0x04, 0x37
        /*0002*/ 	.short	(.L_10 - .L_9)
.L_9:
        /*0004*/ 	.word	0x0000007c


	//----- nvinfo : EIATTR_SW2861232_WAR
	.align		4
.L_10:
        /*0008*/ 	.byte	0x01, 0x35
	.zero		2


	//----- nvinfo : EIATTR_PARAM_CBANK
	.align		4
        /*000c*/ 	.byte	0x04, 0x0a
        /*000e*/ 	.short	(.L_12 - .L_11)
	.align		4
.L_11:
        /*0010*/ 	.word	index@(.nv.constant0.triton_red_fused__to_copy_add_amax_amin_clamp_mul_native_layer_norm_reciprocal_1)
        /*0014*/ 	.short	0x0160
        /*0016*/ 	.short	0x0090


	//----- nvinfo : EIATTR_CBANK_PARAM_SIZE
	.align		4
.L_12:
        /*0018*/ 	.byte	0x03, 0x19
        /*001a*/ 	.short	0x0090


	//----- nvinfo : EIATTR_KPARAM_INFO
	.align		4
        /*001c*/ 	.byte	0x04, 0x17
        /*001e*/ 	.short	(.L_14 - .L_13)
.L_13:
        /*0020*/ 	.word	0x00000000
        /*0024*/ 	.short	0x0012
        /*0026*/ 	.short	0x0088
        /*0028*/ 	.byte	0x00, 0xf4, 0x21, 0x00


	//----- nvinfo : EIATTR_KPARAM_INFO
	.align		4
.L_14:
        /*002c*/ 	.byte	0x04, 0x17
        /*002e*/ 	.short	(.L_16 - .L_15)
.L_15:
        /*0030*/ 	.word	0x00000000
        /*0034*/ 	.short	0x0011
        /*0036*/ 	.short	0x0084
        /*0038*/ 	.byte	0x00, 0xf0, 0x11, 0x00


	//----- nvinfo : EIATTR_KPARAM_INFO
	.align		4
.L_16:
        /*003c*/ 	.byte	0x04, 0x17
        /*003e*/ 	.short	(.L_18 - .L_17)
.L_17:
        /*0040*/ 	.word	0x00000000
        /*0044*/ 	.short	0x0010
        /*0046*/ 	.short	0x0080
        /*0048*/ 	.byte	0x00, 0xf0, 0x11, 0x00


	//----- nvinfo : EIATTR_KPARAM_INFO
	.align		4
.L_18:
        /*004c*/ 	.byte	0x04, 0x17
        /*004e*/ 	.short	(.L_20 - .L_19)
.L_19:
        /*0050*/ 	.word	0x00000000
        /*0054*/ 	.short	0x000f
        /*0056*/ 	.short	0x0078
        /*0058*/ 	.byte	0x00, 0xf4, 0x21, 0x00


	//----- nvinfo : EIATTR_KPARAM_INFO
	.align		4
.L_20:
        /*005c*/ 	.byte	0x04, 0x17
        /*005e*/ 	.short	(.L_22 - .L_21)
.L_21:
        /*0060*/ 	.word	0x00000000
        /*0064*/ 	.short	0x000e
        /*0066*/ 	.short	0x0070
        /*0068*/ 	.byte	0x00, 0xf4, 0x21, 0x00


	//----- nvinfo : EIATTR_KPARAM_INFO
	.align		4
.L_22:
        /*006c*/ 	.byte	0x04, 0x17
        /*006e*/ 	.short	(.L_24 - .L_23)
.L_23:
        /*0070*/ 	.word	0x00000000
        /*0074*/ 	.short	0x000d
        /*0076*/ 	.short	0x0068
        /*0078*/ 	.byte	0x00, 0xf4, 0x21, 0x00


	//----- nvinfo : EIATTR_KPARAM_INFO
	.align		4
.L_24:
        /*007c*/ 	.byte	0x04, 0x17
        /*007e*/ 	.short	(.L_26 - .L_25)
.L_25:
        /*0080*/ 	.word	0x00000000
        /*0084*/ 	.short	0x000c
        /*0086*/ 	.short	0x0060
        /*0088*/ 	.byte	0x00, 0xf4, 0x21, 0x00


	//----- nvinfo : EIATTR_KPARAM_INFO
	.align		4
.L_26:
        /*008c*/ 	.byte	0x04, 0x17
        /*008e*/ 	.short	(.L_28 - .L_27)
.L_27:
        /*0090*/ 	.word	0x00000000
        /*0094*/ 	.short	0x000b
        /*0096*/ 	.short	0x0058
        /*0098*/ 	.byte	0x00, 0xf4, 0x21, 0x00


	//----- nvinfo : EIATTR_KPARAM_INFO
	.align		4
.L_28:
        /*009c*/ 	.byte	0x04, 0x17
        /*009e*/ 	.short	(.L_30 - .L_29)
.L_29:
        /*00a0*/ 	.word	0x00000000
        /*00a4*/ 	.short	0x000a
        /*00a6*/ 	.short	0x0050
        /*00a8*/ 	.byte	0x00, 0xf4, 0x21, 0x00


	//----- nvinfo : EIATTR_KPARAM_INFO
	.align		4
.L_30:
        /*00ac*/ 	.byte	0x04, 0x17
        /*00ae*/ 	.short	(.L_32 - .L_31)
.L_31:
        /*00b0*/ 	.word	0x00000000
        /*00b4*/ 	.short	0x0009
        /*00b6*/ 	.short	0x0048
        /*00b8*/ 	.byte	0x00, 0xf4, 0x21, 0x00


	//----- nvinfo : EIATTR_KPARAM_INFO
	.align		4
.L_32:
        /*00bc*/ 	.byte	0x04, 0x17
        /*00be*/ 	.short	(.L_34 - .L_33)
.L_33:
        /*00c0*/ 	.word	0x00000000
        /*00c4*/ 	.short	0x0008
        /*00c6*/ 	.short	0x0040
        /*00c8*/ 	.byte	0x00, 0xf4, 0x21, 0x00


	//----- nvinfo : EIATTR_KPARAM_INFO
	.align		4
.L_34:
        /*00cc*/ 	.byte	0x04, 0x17
        /*00ce*/ 	.short	(.L_36 - .L_35)
.L_35:
        /*00d0*/ 	.word	0x00000000
        /*00d4*/ 	.short	0x0007
        /*00d6*/ 	.short	0x0038
        /*00d8*/ 	.byte	0x00, 0xf4, 0x21, 0x00


	//----- nvinfo : EIATTR_KPARAM_INFO
	.align		4
.L_36:
        /*00dc*/ 	.byte	0x04, 0x17
        /*00de*/ 	.short	(.L_38 - .L_37)
.L_37:
        /*00e0*/ 	.word	0x00000000
        /*00e4*/ 	.short	0x0006
        /*00e6*/ 	.short	0x0030
        /*00e8*/ 	.byte	0x00, 0xf4, 0x21, 0x00


	//----- nvinfo : EIATTR_KPARAM_INFO
	.align		4
.L_38:
        /*00ec*/ 	.byte	0x04, 0x17
        /*00ee*/ 	.short	(.L_40 - .L_39)
.L_39:
        /*00f0*/ 	.word	0x00000000
        /*00f4*/ 	.short	0x0005
        /*00f6*/ 	.short	0x0028
        /*00f8*/ 	.byte	0x00, 0xf4, 0x21, 0x00


	//----- nvinfo : EIATTR_KPARAM_INFO
	.align		4
.L_40:
        /*00fc*/ 	.byte	0x04, 0x17
        /*00fe*/ 	.short	(.L_42 - .L_41)
.L_41:
        /*0100*/ 	.word	0x00000000
        /*0104*/ 	.short	0x0004
        /*0106*/ 	.short	0x0020
        /*0108*/ 	.byte	0x00, 0xf4, 0x21, 0x00


	//----- nvinfo : EIATTR_KPARAM_INFO
	.align		4
.L_42:
        /*010c*/ 	.byte	0x04, 0x17
        /*010e*/ 	.short	(.L_44 - .L_43)
.L_43:
        /*0110*/ 	.word	0x00000000
        /*0114*/ 	.short	0x0003
        /*0116*/ 	.short	0x0018
        /*0118*/ 	.byte	0x00, 0xf4, 0x21, 0x00


	//----- nvinfo : EIATTR_KPARAM_INFO
	.align		4
.L_44:
        /*011c*/ 	.byte	0x04, 0x17
        /*011e*/ 	.short	(.L_46 - .L_45)
.L_45:
        /*0120*/ 	.word	0x00000000
        /*0124*/ 	.short	0x0002
        /*0126*/ 	.short	0x0010
        /*0128*/ 	.byte	0x00, 0xf4, 0x21, 0x00


	//----- nvinfo : EIATTR_KPARAM_INFO
	.align		4
.L_46:
        /*012c*/ 	.byte	0x04, 0x17
        /*012e*/ 	.short	(.L_48 - .L_47)
.L_47:
        /*0130*/ 	.word	0x00000000
        /*0134*/ 	.short	0x0001
        /*0136*/ 	.short	0x0008
        /*0138*/ 	.byte	0x00, 0xf4, 0x21, 0x00


	//----- nvinfo : EIATTR_KPARAM_INFO
	.align		4
.L_48:
        /*013c*/ 	.byte	0x04, 0x17
        /*013e*/ 	.short	(.L_50 - .L_49)
.L_49:
        /*0140*/ 	.word	0x00000000
        /*0144*/ 	.short	0x0000
        /*0146*/ 	.short	0x0000
        /*0148*/ 	.byte	0x00, 0xf4, 0x21, 0x00


	//----- nvinfo : EIATTR_MAXREG_COUNT
	.align		4
.L_50:
        /*014c*/ 	.byte	0x03, 0x1b
        /*014e*/ 	.short	0x00ff


	//----- nvinfo : EIATTR_COOP_GROUP_MASK_REGIDS
	.align		4
        /*0150*/ 	.byte	0x04, 0x29
        /*0152*/ 	.short	(.L_52 - .L_51)


	//   ....[0]....
.L_51:
        /*0154*/ 	.word	0xffffffff


	//   ....[1]....
        /*0158*/ 	.word	0xffffffff


	//   ....[2]....
        /*015c*/ 	.word	0xffffffff


	//   ....[3]....
        /*0160*/ 	.word	0xffffffff


	//   ....[4]....
        /*0164*/ 	.word	0xffffffff


	//   ....[5]....
        /*0168*/ 	.word	0xffffffff


	//   ....[6]....
        /*016c*/ 	.word	0xffffffff


	//   ....[7]....
        /*0170*/ 	.word	0xffffffff


	//   ....[8]....
        /*0174*/ 	.word	0xffffffff


	//   ....[9]....
        /*0178*/ 	.word	0xffffffff


	//   ....[10]....
        /*017c*/ 	.word	0xffffffff


	//   ....[11]....
        /*0180*/ 	.word	0xffffffff


	//   ....[12]....
        /*0184*/ 	.word	0xffffffff


	//   ....[13]....
        /*0188*/ 	.word	0xffffffff


	//   ....[14]....
        /*018c*/ 	.word	0xffffffff


	//   ....[15]....
        /*0190*/ 	.word	0xffffffff


	//   ....[16]....
        /*0194*/ 	.word	0xffffffff


	//   ....[17]....
        /*0198*/ 	.word	0xffffffff


	//   ....[18]....
        /*019c*/ 	.word	0xffffffff


	//   ....[19]....
        /*01a0*/ 	.word	0xffffffff


	//   ....[20]....
        /*01a4*/ 	.word	0xffffffff


	//   ....[21]....
        /*01a8*/ 	.word	0xffffffff


	//   ....[22]....
        /*01ac*/ 	.word	0xffffffff


	//   ....[23]....
        /*01b0*/ 	.word	0xffffffff


	//   ....[24]....
        /*01b4*/ 	.word	0xffffffff


	//   ....[25]....
        /*01b8*/ 	.word	0xffffffff


	//   ....[26]....
        /*01bc*/ 	.word	0xffffffff


	//   ....[27]....
        /*01c0*/ 	.word	0xffffffff


	//   ....[28]....
        /*01c4*/ 	.word	0xffffffff


	//   ....[29]....
        /*01c8*/ 	.word	0xffffffff


	//   ....[30]....
        /*01cc*/ 	.word	0xffffffff


	//   ....[31]....
        /*01d0*/ 	.word	0xffffffff


	//   ....[32]....
        /*01d4*/ 	.word	0xffffffff


	//   ....[33]....
        /*01d8*/ 	.word	0xffffffff


	//   ....[34]....
        /*01dc*/ 	.word	0xffffffff


	//----- nvinfo : EIATTR_COOP_GROUP_INSTR_OFFSETS
	.align		4
.L_52:
        /*01e0*/ 	.byte	0x04, 0x28
        /*01e2*/ 	.short	(.L_54 - .L_53)


	//   ....[0]....
.L_53:
        /*01e4*/ 	.word	0x00002160


	//   ....[1]....
        /*01e8*/ 	.word	0x00002470


	//   ....[2]....
        /*01ec*/ 	.word	0x00002520


	//   ....[3]....
        /*01f0*/ 	.word	0x00002580


	//   ....[4]....
        /*01f4*/ 	.word	0x00002600


	//   ....[5]....
        /*01f8*/ 	.word	0x00002680


	//   ....[6]....
        /*01fc*/ 	.word	0x000026d0


	//   ....[7]....
        /*0200*/ 	.word	0x00002750


	//   ....[8]....
        /*0204*/ 	.word	0x000027e0


	//   ....[9]....
        /*0208*/ 	.word	0x00002820


	//   ....[10]....
        /*020c*/ 	.word	0x000028d0


	//   ....[11]....
        /*0210*/ 	.word	0x00002930


	//   ....[12]....
        /*0214*/ 	.word	0x00002970


	//   ....[13]....
        /*0218*/ 	.word	0x00002a60


	//   ....[14]....
        /*021c*/ 	.word	0x00002a90


	//   ....[15]....
        /*0220*/ 	.word	0x00002c10


	//   ....[16]....
        /*0224*/ 	.word	0x00002c70


	//   ....[17]....
        /*0228*/ 	.word	0x00002c90


	//   ....[18]....
        /*022c*/ 	.word	0x00002cb0


	//   ....[19]....
        /*0230*/ 	.word	0x00002db0


	//   ....[20]....
        /*0234*/ 	.word	0x00002de0


	//   ....[21]....
        /*0238*/ 	.word	0x000058d0


	//   ....[22]....
        /*023c*/ 	.word	0x000059d0


	//   ....[23]....
        /*0240*/ 	.word	0x00005ad0


	//   ....[24]....
        /*0244*/ 	.word	0x00005b00


	//   ....[25]....
        /*0248*/ 	.word	0x00005c80


	//   ....[26]....
        /*024c*/ 	.word	0x00005d70


	//   ....[27]....
        /*0250*/ 	.word	0x00005dc0


	//   ....[28]....
        /*0254*/ 	.word	0x00005fe0


	//   ....[29]....
        /*0258*/ 	.word	0x00006010


	//   ....[30]....
        /*025c*/ 	.word	0x00006030


	//   ....[31]....
        /*0260*/ 	.word	0x00006080


	//   ....[32]....
        /*0264*/ 	.word	0x00006110


	//   ....[33]....
        /*0268*/ 	.word	0x000061a0


	//   ....[34]....
        /*026c*/ 	.word	0x000061f0


	//----- nvinfo : EIATTR_EXIT_INSTR_OFFSETS
	.align		4
.L_54:
        /*0270*/ 	.byte	0x04, 0x1c
        /*0272*/ 	.short	(.L_56 - .L_55)


	//   ....[0]....
.L_55:
        /*0274*/ 	.word	0x000082f0


	//   ....[1]....
        /*0278*/ 	.word	0x00008310


	//----- nvinfo : EIATTR_REQNTID
	.align		4
.L_56:
        /*027c*/ 	.byte	0x04, 0x10
        /*027e*/ 	.short	(.L_58 - .L_57)
.L_57:
        /*0280*/ 	.word	0x00000080
        /*0284*/ 	.word	0x00000001
        /*0288*/ 	.word	0x00000001
.L_58:


//--------------------- .nv.callgraph             --------------------------
	.section	.nv.callgraph,"",@"SHT_CUDA_CALLGRAPH"
	.align	4
	.sectionentsize	8
	.align		4
        /*0000*/ 	.word	0x00000000
	.align		4
        /*0004*/ 	.word	0xffffffff
	.align		4
        /*0008*/ 	.word	0x00000000
	.align		4
        /*000c*/ 	.word	0xfffffffe
	.align		4
        /*0010*/ 	.word	0x00000000
	.align		4
        /*0014*/ 	.word	0xfffffffd
	.align		4
        /*0018*/ 	.word	0x00000000
	.align		4
        /*001c*/ 	.word	0xfffffffc


//--------------------- .nv.rel.action            --------------------------
	.section	.nv.rel.action,"",@"SHT_CUDA_RELOCINFO"
	.align	8
	.sectionentsize	8
        /*0000*/ 	.byte	0x73, 0x00, 0x00, 0x00, 0x00, 0x00, 0x00, 0x00, 0x00, 0x00, 0x00, 0x11, 0x25, 0x00, 0x05, 0x36


//--------------------- .nv.constant4             --------------------------
	.section	.nv.constant4,"a",@progbits
	.align	8
	.align		8
.nv.constant4:
        /*0000*/ 	.dword	_$_str


//--------------------- .nv.constant0.triton_red_fused__to_copy_add_amax_amin_clamp_mul_native_layer_norm_reciprocal_1 --------------------------
	.section	.nv.constant0.triton_red_fused__to_copy_add_amax_amin_clamp_mul_native_layer_norm_reciprocal_1,"a",@progbits
	.sectionflags	@""
	.align	4
.nv.constant0.triton_red_fused__to_copy_add_amax_amin_clamp_mul_native_layer_norm_reciprocal_1:
	.zero		496


//--------------------- .text.triton_red_fused__to_copy_add_amax_amin_clamp_mul_native_layer_norm_reciprocal_1 --------------------------
	.section	.text.triton_red_fused__to_copy_add_amax_amin_clamp_mul_native_layer_norm_reciprocal_1,"ax",@progbits
	.sectionflags	@"SHF_BARRIERS=1"
	.sectioninfo	@"SHI_REGISTERS=96"
	.align	128
        .global         triton_red_fused__to_copy_add_amax_amin_clamp_mul_native_layer_norm_reciprocal_1
        .type           triton_red_fused__to_copy_add_amax_amin_clamp_mul_native_layer_norm_reciprocal_1,@function
        .size           triton_red_fused__to_copy_add_amax_amin_clamp_mul_native_layer_norm_reciprocal_1,(.L_x_1 - triton_red_fused__to_copy_add_amax_amin_clamp_mul_native_layer_norm_reciprocal_1)
        .other          triton_red_fused__to_copy_add_amax_amin_clamp_mul_native_layer_norm_reciprocal_1,@"STO_CUDA_ENTRY STV_DEFAULT"
triton_red_fused__to_copy_add_amax_amin_clamp_mul_native_layer_norm_reciprocal_1:
.text.triton_red_fused__to_copy_add_amax_amin_clamp_mul_native_layer_norm_reciprocal_1:
[----:B------:R-:W-:Y:S02]  /*0000*/  IMAD.MOV.U32 R1, RZ, RZ, c[0x0][0x28] ;  /* 0x00000a00ff017624 */ /* 0x000fe400078e00ff */
[----:B------:R-:W0:Y:S01]  /*0010*/  S2UR UR16, SR_CTAID.X ;  /* 0x00000000001079c3 */ /* 0x000e220000002500 */
[----:B------:R-:W1:Y:S01]  /*0020*/  S2R R3, SR_TID.X ;  /* 0x0000000000037919 */ /* 0x000e620000002100 */
[----:B------:R-:W-:Y:S01]  /*0030*/  IMAD.MOV.U32 R77, RZ, RZ, 0x2 ;  /* 0x00000002ff4d7424 */ /* 0x000fe200078e00ff */
[----:B------:R-:W-:Y:S01]  /*0040*/  CS2R R4, SRZ ;  /* 0x0000000000047805 */ /* 0x000fe2000001ff00 */
[----:B------:R-:W-:Y:S01]  /*0050*/  CS2R R6, SRZ ;  /* 0x0000000000067805 */ /* 0x000fe2000001ff00 */
[----:B------:R-:W-:Y:S02]  /*0060*/  ULDC.64 UR12, c[0x0][0x118] ;  /* 0x00004600000c7ab9 */ /* 0x000fe40000000a00 */
[----:B0-----:R-:W-:Y:S01]  /*0070*/  UISETP.GE.AND UP0, UPT, UR16, 0x1010, UPT ;  /* 0x000010101000788c */ /* 0x001fe2000bf06270 */
[----:B-1----:R-:W-:Y:S01]  /*0080*/  IMAD.SHL.U32 R78, R3, 0x10, RZ ;  /* 0x00000010034e7824 */ /* 0x002fe200078e00ff */
[----:B------:R-:W-:-:S04]  /*0090*/  UIMAD UR4, UR16, 0xc00, URZ ;  /* 0x00000c00100478a4 */ /* 0x000fc8000f8e023f */
[----:B------:R-:W-:Y:S02]  /*00a0*/  LOP3.LUT R78, R78, 0x7f0, RZ, 0xc0, !PT ;  /* 0x000007f04e4e7812 */ /* 0x000fe400078ec0ff */
[----:B------:R-:W-:Y:S02]  /*00b0*/  PLOP3.LUT P0, PT, PT, PT, UP0, 0x80, 0x0 ;  /* 0x000000000000781c */ /* 0x000fe40003f0f008 */
[----:B------:R-:W-:-:S05]  /*00c0*/  IADD3 R0, R78, UR4, RZ ;  /* 0x000000044e007c10 */ /* 0x000fca000fffe0ff */
[----:B------:R-:W-:-:S06]  /*00d0*/  IMAD.WIDE R20, R0, R77, c[0x0][0x160] ;  /* 0x0000580000147625 */ /* 0x000fcc00078e024d */
[----:B------:R-:W2:Y:S01]  /*00e0*/  @!P0 LDG.E.EL.128 R4, [R20.64] ;  /* 0x0000000c14048981 */ /* 0x000ea2000c2e1d00 */
[----:B------:R-:W-:Y:S01]  /*00f0*/  PLOP3.LUT P0, PT, PT, PT, UP0, 0x80, 0x0 ;  /* 0x000000000000781c */ /* 0x000fe20003f0f008 */
[----:B------:R-:W-:Y:S01]  /*0100*/  CS2R R12, SRZ ;  /* 0x00000000000c7805 */ /* 0x000fe2000001ff00 */
[----:B------:R-:W-:Y:S01]  /*0110*/  IADD3 R34, R0, 0x8, RZ ;  /* 0x0000000800227810 */ /* 0x000fe20007ffe0ff */
[----:B------:R-:W-:-:S04]  /*0120*/  CS2R R14, SRZ ;  /* 0x00000000000e7805 */ /* 0x000fc8000001ff00 */
[----:B------:R-:W-:-:S06]  /*0130*/  IMAD.WIDE R34, R34, R77, c[0x0][0x160] ;  /* 0x0000580022227625 */ /* 0x000fcc00078e024d */
[----:B------:R-:W3:Y:S01]  /*0140*/  @!P0 LDG.E.EL.128 R12, [R34.64] ;  /* 0x0000000c220c8981 */ /* 0x000ee2000c2e1d00 */
[----:B------:R-:W-:Y:S01]  /*0150*/  PLOP3.LUT P0, PT, PT, PT, UP0, 0x40, 0x0 ;  /* 0x000000000000781c */ /* 0x000fe20003f0e808 */
[----:B------:R-:W-:Y:S01]  /*0160*/  IMAD.U32 R10, RZ, RZ, UR16 ;  /* 0x00000010ff0a7e24 */ /* 0x000fe2000f8e00ff */
[----:B------:R-:W-:Y:S02]  /*0170*/  PLOP3.LUT P1, PT, PT, PT, UP0, 0x40, 0x0 ;  /* 0x000000000000781c */ /* 0x000fe40003f2e808 */
[----:B------:R-:W-:Y:S02]  /*0180*/  FSEL R49, RZ, 2, !P0 ;  /* 0x40000000ff317808 */ /* 0x000fe40004000000 */
[----:B------:R-:W-:Y:S02]  /*0190*/  ISETP.LT.AND P3, PT, R10, 0x1010, PT ;  /* 0x000010100a00780c */ /* 0x000fe40003f61270 */
[C---:B------:R-:W-:Y:S01]  /*01a0*/  FSETP.GEU.AND P0, PT, R49.reuse, 1.175494350822287508e-38, PT ;  /* 0x008000003100780b */ /* 0x040fe20003f0e000 */
[----:B------:R-:W-:Y:S01]  /*01b0*/  FMUL R2, R49, 16777216 ;  /* 0x4b80000031027820 */ /* 0x000fe20000400000 */
[----:B------:R-:W-:-:S02]  /*01c0*/  FSEL R68, RZ, 3, !P1 ;  /* 0x40400000ff447808 */ /* 0x000fc40004800000 */
[----:B------:R-:W-:Y:S02]  /*01d0*/  SEL R16, RZ, 0x3f800000, !P3 ;  /* 0x3f800000ff107807 */ /* 0x000fe40005800000 */
[----:B------:R-:W-:Y:S01]  /*01e0*/  FSEL R2, R2, R49, !P0 ;  /* 0x0000003102027208 */ /* 0x000fe20004000000 */
[C---:B------:R-:W-:Y:S01]  /*01f0*/  FMUL R9, R68.reuse, 16777216 ;  /* 0x4b80000044097820 */ /* 0x040fe20000400000 */
[----:B------:R-:W-:Y:S01]  /*0200*/  FSETP.GEU.AND P1, PT, R68, 1.175494350822287508e-38, PT ;  /* 0x008000004400780b */ /* 0x000fe20003f2e000 */
[----:B------:R-:W-:Y:S01]  /*0210*/  FMUL R17, R16, 16777216 ;  /* 0x4b80000010117820 */ /* 0x000fe20000400000 */
[----:B------:R-:W-:Y:S02]  /*0220*/  PLOP3.LUT P2, PT, PT, PT, UP0, 0x40, 0x0 ;  /* 0x000000000000781c */ /* 0x000fe40003f4e808 */
[----:B------:R-:W0:Y:S01]  /*0230*/  MUFU.RCP R2, R2 ;  /* 0x0000000200027308 */ /* 0x000e220000001000 */
[----:B------:R-:W-:Y:S02]  /*0240*/  FSEL R8, R9, R68, !P1 ;  /* 0x0000004409087208 */ /* 0x000fe40004800000 */
[----:B------:R-:W-:-:S02]  /*0250*/  FSEL R67, RZ, 4, !P2 ;  /* 0x40800000ff437808 */ /* 0x000fc40005000000 */
[-C--:B------:R-:W-:Y:S02]  /*0260*/  FSEL R9, R17, R16.reuse, !P0 ;  /* 0x0000001011097208 */ /* 0x080fe40004000000 */
[----:B------:R-:W-:Y:S01]  /*0270*/  PLOP3.LUT P3, PT, PT, PT, UP0, 0x40, 0x0 ;  /* 0x000000000000781c */ /* 0x000fe20003f6e808 */
[C---:B------:R-:W-:Y:S01]  /*0280*/  FMUL R10, R67.reuse, 16777216 ;  /* 0x4b800000430a7820 */ /* 0x040fe20000400000 */
[----:B------:R-:W-:Y:S01]  /*0290*/  PLOP3.LUT P0, PT, PT, PT, UP0, 0x40, 0x0 ;  /* 0x000000000000781c */ /* 0x000fe20003f0e808 */
[----:B------:R-:W1:Y:S01]  /*02a0*/  MUFU.RCP R8, R8 ;  /* 0x0000000800087308 */ /* 0x000e620000001000 */
[----:B------:R-:W-:Y:S02]  /*02b0*/  FSEL R65, RZ, 5, !P3 ;  /* 0x40a00000ff417808 */ /* 0x000fe40005800000 */
[----:B------:R-:W-:Y:S02]  /*02c0*/  FSEL R62, RZ, 6, !P0 ;  /* 0x40c00000ff3e7808 */ /* 0x000fe40004000000 */
[----:B------:R-:W-:Y:S01]  /*02d0*/  FSETP.GEU.AND P2, PT, R67, 1.175494350822287508e-38, PT ;  /* 0x008000004300780b */ /* 0x000fe20003f4e000 */
[----:B0-----:R-:W-:Y:S01]  /*02e0*/  FMUL R18, R2, R9 ;  /* 0x0000000902127220 */ /* 0x001fe20000400000 */
[----:B------:R-:W-:Y:S01]  /*02f0*/  PLOP3.LUT P0, PT, PT, PT, UP0, 0x40, 0x0 ;  /* 0x000000000000781c */ /* 0x000fe20003f0e808 */
[----:B------:R-:W-:Y:S01]  /*0300*/  FMUL R2, R65, 16777216 ;  /* 0x4b80000041027820 */ /* 0x000fe20000400000 */
[----:B------:R-:W-:Y:S01]  /*0310*/  FSEL R10, R10, R67, !P2 ;  /* 0x000000430a0a7208 */ /* 0x000fe20005000000 */
[----:B------:R-:W-:Y:S01]  /*0320*/  FMUL R11, R62, 16777216 ;  /* 0x4b8000003e0b7820 */ /* 0x000fe20000400000 */
[----:B------:R-:W-:-:S02]  /*0330*/  FSEL R9, R17, R16, !P2 ;  /* 0x0000001011097208 */ /* 0x000fc40005000000 */
[----:B------:R-:W-:Y:S02]  /*0340*/  FSEL R61, RZ, 7, !P0 ;  /* 0x40e00000ff3d7808 */ /* 0x000fe40004000000 */
[----:B------:R-:W-:Y:S01]  /*0350*/  FSEL R71, R17, R16, !P1 ;  /* 0x0000001011477208 */ /* 0x000fe20004800000 */
[----:B------:R-:W0:Y:S01]  /*0360*/  MUFU.RCP R10, R10 ;  /* 0x0000000a000a7308 */ /* 0x000e220000001000 */
[----:B------:R-:W-:Y:S01]  /*0370*/  FSETP.GEU.AND P2, PT, R65, 1.175494350822287508e-38, PT ;  /* 0x008000004100780b */ /* 0x000fe20003f4e000 */
[----:B------:R-:W-:Y:S01]  /*0380*/  FMUL R26, R61, 16777216 ;  /* 0x4b8000003d1a7820 */ /* 0x000fe20000400000 */
[----:B------:R-:W-:Y:S01]  /*0390*/  PLOP3.LUT P3, PT, PT, PT, UP0, 0x40, 0x0 ;  /* 0x000000000000781c */ /* 0x000fe20003f6e808 */
[----:B-1----:R-:W-:Y:S01]  /*03a0*/  FMUL R71, R8, R71 ;  /* 0x0000004708477220 */ /* 0x002fe20000400000 */
[----:B------:R-:W-:Y:S02]  /*03b0*/  PLOP3.LUT P1, PT, PT, PT, UP0, 0x40, 0x0 ;  /* 0x000000000000781c */ /* 0x000fe40003f2e808 */
[----:B------:R-:W-:-:S02]  /*03c0*/  FSEL R2, R2, R65, !P2 ;  /* 0x0000004102027208 */ /* 0x000fc40005000000 */
[----:B------:R-:W-:Y:S02]  /*03d0*/  FSEL R56, RZ, 9, !P3 ;  /* 0x41100000ff387808 */ /* 0x000fe40005800000 */
[----:B------:R-:W-:Y:S01]  /*03e0*/  FSETP.GEU.AND P0, PT, R61, 1.175494350822287508e-38, PT ;  /* 0x008000003d00780b */ /* 0x000fe20003f0e000 */
[----:B------:R1:W4:Y:S01]  /*03f0*/  MUFU.RCP R69, R2 ;  /* 0x0000000200457308 */ /* 0x0003220000001000 */
[----:B------:R-:W-:Y:S01]  /*0400*/  FSEL R59, RZ, 8, !P1 ;  /* 0x41000000ff3b7808 */ /* 0x000fe20004800000 */
[----:B------:R-:W-:Y:S01]  /*0410*/  FMUL R27, R56, 16777216 ;  /* 0x4b800000381b7820 */ /* 0x000fe20000400000 */
[----:B------:R-:W-:Y:S01]  /*0420*/  PLOP3.LUT P6, PT, PT, PT, UP0, 0x40, 0x0 ;  /* 0x000000000000781c */ /* 0x000fe20003fce808 */
[----:B0-----:R-:W-:Y:S01]  /*0430*/  FMUL R58, R10, R9 ;  /* 0x000000090a3a7220 */ /* 0x001fe20000400000 */
[----:B------:R-:W-:Y:S01]  /*0440*/  FSETP.GEU.AND P3, PT, R56, 1.175494350822287508e-38, PT ;  /* 0x008000003800780b */ /* 0x000fe20003f6e000 */
[----:B------:R-:W-:Y:S01]  /*0450*/  CS2R R8, SRZ ;  /* 0x0000000000087805 */ /* 0x000fe2000001ff00 */
[----:B------:R-:W-:-:S02]  /*0460*/  FSEL R52, RZ, 10, !P6 ;  /* 0x41200000ff347808 */ /* 0x000fc40007000000 */
[----:B-1----:R-:W-:Y:S01]  /*0470*/  FSEL R2, R26, R61, !P0 ;  /* 0x0000003d1a027208 */ /* 0x002fe20004000000 */
[C---:B------:R-:W-:Y:S01]  /*0480*/  FMUL R26, R59.reuse, 16777216 ;  /* 0x4b8000003b1a7820 */ /* 0x040fe20000400000 */
[----:B------:R-:W-:Y:S02]  /*0490*/  FSETP.GEU.AND P4, PT, R62, 1.175494350822287508e-38, PT ;  /* 0x008000003e00780b */ /* 0x000fe40003f8e000 */
[----:B------:R-:W-:Y:S01]  /*04a0*/  FSETP.GEU.AND P5, PT, R59, 1.175494350822287508e-38, PT ;  /* 0x008000003b00780b */ /* 0x000fe20003fae000 */
[----:B------:R0:W-:Y:S01]  /*04b0*/  MUFU.RCP R66, R2 ;  /* 0x0000000200427308 */ /* 0x0001e20000001000 */
[----:B------:R-:W-:Y:S02]  /*04c0*/  FSEL R19, R11, R62, !P4 ;  /* 0x0000003e0b137208 */ /* 0x000fe40006000000 */
[----:B------:R-:W-:Y:S01]  /*04d0*/  FSEL R25, R26, R59, !P5 ;  /* 0x0000003b1a197208 */ /* 0x000fe20006800000 */
[----:B------:R-:W-:Y:S01]  /*04e0*/  CS2R R10, SRZ ;  /* 0x00000000000a7805 */ /* 0x000fe2000001ff00 */
[----:B------:R-:W-:-:S02]  /*04f0*/  FSEL R28, R17, R16, !P4 ;  /* 0x00000010111c7208 */ /* 0x000fc40006000000 */
[C---:B------:R-:W-:Y:S01]  /*0500*/  FSETP.GEU.AND P4, PT, R52.reuse, 1.175494350822287508e-38, PT ;  /* 0x008000003400780b */ /* 0x040fe20003f8e000 */
[----:B------:R1:W-:Y:S01]  /*0510*/  MUFU.RCP R64, R25 ;  /* 0x0000001900407308 */ /* 0x0003e20000001000 */
[----:B0-----:R-:W-:Y:S01]  /*0520*/  FSEL R2, R27, R56, !P3 ;  /* 0x000000381b027208 */ /* 0x001fe20005800000 */
[----:B------:R-:W-:Y:S01]  /*0530*/  FMUL R27, R52, 16777216 ;  /* 0x4b800000341b7820 */ /* 0x000fe20000400000 */
[----:B------:R-:W-:Y:S02]  /*0540*/  LOP3.LUT R32, R78, 0x800, RZ, 0xfc, !PT ;  /* 0x000008004e207812 */ /* 0x000fe400078efcff */
[----:B------:R-:W-:Y:S02]  /*0550*/  PLOP3.LUT P1, PT, PT, PT, UP0, 0x40, 0x0 ;  /* 0x000000000000781c */ /* 0x000fe40003f2e808 */
[----:B------:R-:W-:Y:S01]  /*0560*/  FSEL R26, R17, R16, !P2 ;  /* 0x00000010111a7208 */ /* 0x000fe20005000000 */
[----:B------:R0:W-:Y:S01]  /*0570*/  MUFU.RCP R60, R2 ;  /* 0x00000002003c7308 */ /* 0x0001e20000001000 */
[----:B-1----:R-:W-:-:S02]  /*0580*/  FSEL R25, R27, R52, !P4 ;  /* 0x000000341b197208 */ /* 0x002fc40006000000 */
[----:B------:R-:W-:Y:S01]  /*0590*/  FSEL R27, R17, R16, !P0 ;  /* 0x00000010111b7208 */ /* 0x000fe20004000000 */
[----:B----4-:R-:W-:Y:S01]  /*05a0*/  FMUL R69, R69, R26 ;  /* 0x0000001a45457220 */ /* 0x010fe20000400000 */
[----:B------:R-:W-:Y:S02]  /*05b0*/  PLOP3.LUT P0, PT, PT, PT, UP0, 0x40, 0x0 ;  /* 0x000000000000781c */ /* 0x000fe40003f0e808 */
[----:B------:R-:W-:Y:S01]  /*05c0*/  FSEL R54, RZ, 11, !P1 ;  /* 0x41300000ff367808 */ /* 0x000fe20004800000 */
[----:B------:R-:W1:Y:S01]  /*05d0*/  MUFU.RCP R19, R19 ;  /* 0x0000001300137308 */ /* 0x000e620000001000 */
[C---:B------:R-:W-:Y:S02]  /*05e0*/  ISETP.LT.U32.AND P0, PT, R32.reuse, 0xc00, P0 ;  /* 0x00000c002000780c */ /* 0x040fe40000701070 */
[----:B0-----:R-:W-:Y:S01]  /*05f0*/  IADD3 R2, R32, UR4, RZ ;  /* 0x0000000420027c10 */ /* 0x001fe2000fffe0ff */
[----:B------:R-:W-:Y:S01]  /*0600*/  FMUL R29, R54, 16777216 ;  /* 0x4b800000361d7820 */ /* 0x000fe20000400000 */
[----:B------:R-:W-:-:S02]  /*0610*/  PLOP3.LUT P2, PT, PT, PT, UP0, 0x40, 0x0 ;  /* 0x000000000000781c */ /* 0x000fc40003f4e808 */
[----:B------:R-:W-:Y:S01]  /*0620*/  PLOP3.LUT P1, PT, PT, PT, UP0, 0x40, 0x0 ;  /* 0x000000000000781c */ /* 0x000fe20003f2e808 */
[----:B------:R-:W-:Y:S01]  /*0630*/  IMAD.WIDE R74, R2, R77, c[0x0][0x160] ;  /* 0x00005800024a7625 */ /* 0x000fe200078e024d */
[----:B------:R-:W-:Y:S01]  /*0640*/  FSEL R39, RZ, 12, !P2 ;  /* 0x41400000ff277808 */ /* 0x000fe20005000000 */
[----:B------:R0:W4:Y:S01]  /*0650*/  MUFU.RCP R57, R25 ;  /* 0x0000001900397308 */ /* 0x0001220000001000 */
[----:B------:R-:W-:Y:S02]  /*0660*/  FSETP.GEU.AND P2, PT, R54, 1.175494350822287508e-38, PT ;  /* 0x008000003600780b */ /* 0x000fe40003f4e000 */
[----:B------:R-:W-:Y:S01]  /*0670*/  PLOP3.LUT P6, PT, PT, PT, UP0, 0x40, 0x0 ;  /* 0x000000000000781c */ /* 0x000fe20003fce808 */
[----:B------:R-:W5:Y:S01]  /*0680*/  @P0 LDG.E.EL.128 R8, [R74.64] ;  /* 0x0000000c4a080981 */ /* 0x000f62000c2e1d00 */
[----:B------:R-:W-:Y:S02]  /*0690*/  FSEL R30, R29, R54, !P2 ;  /* 0x000000361d1e7208 */ /* 0x000fe40005000000 */
[----:B------:R-:W-:-:S02]  /*06a0*/  FSEL R31, R17, R16, !P5 ;  /* 0x00000010111f7208 */ /* 0x000fc40006800000 */
[----:B------:R-:W-:Y:S01]  /*06b0*/  FSEL R33, R17, R16, !P3 ;  /* 0x0000001011217208 */ /* 0x000fe20005800000 */
[----:B-1----:R-:W-:Y:S01]  /*06c0*/  FMUL R63, R19, R28 ;  /* 0x0000001c133f7220 */ /* 0x002fe20000400000 */
[----:B------:R-:W-:Y:S01]  /*06d0*/  FSEL R29, RZ, 14, !P1 ;  /* 0x41600000ff1d7808 */ /* 0x000fe20004800000 */
[----:B------:R-:W-:Y:S01]  /*06e0*/  FMUL R36, R39, 16777216 ;  /* 0x4b80000027247820 */ /* 0x000fe20000400000 */
[----:B------:R-:W-:Y:S01]  /*06f0*/  FSEL R43, RZ, 13, !P6 ;  /* 0x41500000ff2b7808 */ /* 0x000fe20007000000 */
[----:B------:R1:W-:Y:S01]  /*0700*/  MUFU.RCP R55, R30 ;  /* 0x0000001e00377308 */ /* 0x0003e20000001000 */
[----:B------:R-:W-:Y:S01]  /*0710*/  PLOP3.LUT P5, PT, PT, PT, UP0, 0x40, 0x0 ;  /* 0x000000000000781c */ /* 0x000fe20003fae808 */
[C---:B------:R-:W-:Y:S01]  /*0720*/  FMUL R26, R29.reuse, 16777216 ;  /* 0x4b8000001d1a7820 */ /* 0x040fe20000400000 */
[----:B------:R-:W-:Y:S01]  /*0730*/  FSETP.GEU.AND P3, PT, R29, 1.175494350822287508e-38, PT ;  /* 0x008000001d00780b */ /* 0x000fe20003f6e000 */
[----:B------:R-:W-:Y:S01]  /*0740*/  FMUL R38, R43, 16777216 ;  /* 0x4b8000002b267820 */ /* 0x000fe20000400000 */
[----:B0-----:R-:W-:-:S02]  /*0750*/  FSEL R25, RZ, 15, !P5 ;  /* 0x41700000ff197808 */ /* 0x001fc40006800000 */
[----:B------:R-:W-:Y:S02]  /*0760*/  FSEL R19, R26, R29, !P3 ;  /* 0x0000001d1a137208 */ /* 0x000fe40005800000 */
[----:B------:R-:W-:Y:S02]  /*0770*/  FSETP.GEU.AND P1, PT, R43, 1.175494350822287508e-38, PT ;  /* 0x008000002b00780b */ /* 0x000fe40003f2e000 */
[----:B------:R-:W-:Y:S02]  /*0780*/  FSEL R26, R17, R16, !P4 ;  /* 0x00000010111a7208 */ /* 0x000fe40006000000 */
[----:B------:R-:W-:Y:S01]  /*0790*/  PLOP3.LUT P4, PT, PT, PT, UP0, 0x40, 0x0 ;  /* 0x000000000000781c */ /* 0x000fe20003f8e808 */
[----:B------:R-:W-:Y:S01]  /*07a0*/  FMUL R28, R25, 16777216 ;  /* 0x4b800000191c7820 */ /* 0x000fe20000400000 */
[----:B------:R-:W-:Y:S01]  /*07b0*/  FSEL R38, R38, R43, !P1 ;  /* 0x0000002b26267208 */ /* 0x000fe20004800000 */
[----:B------:R-:W-:Y:S01]  /*07c0*/  FMUL R66, R66, R27 ;  /* 0x0000001b42427220 */ /* 0x000fe20000400000 */
[----:B------:R-:W-:-:S02]  /*07d0*/  FSETP.GEU.AND P6, PT, R39, 1.175494350822287508e-38, PT ;  /* 0x008000002700780b */ /* 0x000fc40003fce000 */
[----:B------:R-:W-:Y:S02]  /*07e0*/  FSETP.GEU.AND P5, PT, R25, 1.175494350822287508e-38, PT ;  /* 0x008000001900780b */ /* 0x000fe40003fae000 */
[----:B-1----:R-:W-:Y:S02]  /*07f0*/  FSEL R30, RZ, 16, !P4 ;  /* 0x41800000ff1e7808 */ /* 0x002fe40006000000 */
[----:B------:R-:W-:Y:S01]  /*0800*/  FSEL R27, RZ, 1, !P0 ;  /* 0x3f800000ff1b7808 */ /* 0x000fe20004000000 */
[----:B------:R-:W0:Y:S01]  /*0810*/  MUFU.RCP R41, R38 ;  /* 0x0000002600297308 */ /* 0x000e220000001000 */
[----:B------:R-:W-:Y:S01]  /*0820*/  FMUL R64, R64, R31 ;  /* 0x0000001f40407220 */ /* 0x000fe20000400000 */
[----:B------:R-:W-:Y:S02]  /*0830*/  FSEL R36, R36, R39, !P6 ;  /* 0x0000002724247208 */ /* 0x000fe40007000000 */
[----:B------:R-:W-:Y:S01]  /*0840*/  FSEL R31, R28, R25, !P5 ;  /* 0x000000191c1f7208 */ /* 0x000fe20006800000 */
[----:B------:R-:W-:Y:S01]  /*0850*/  FADD R28, R27, R30 ;  /* 0x0000001e1b1c7221 */ /* 0x000fe20000000000 */
[----:B----4-:R-:W-:-:S02]  /*0860*/  FMUL R57, R57, R26 ;  /* 0x0000001a39397220 */ /* 0x010fc40000400000 */
[----:B------:R1:W-:Y:S01]  /*0870*/  MUFU.RCP R51, R36 ;  /* 0x0000002400337308 */ /* 0x0003e20000001000 */
[----:B------:R-:W-:Y:S01]  /*0880*/  FADD R26, R27, R28 ;  /* 0x0000001c1b1a7221 */ /* 0x000fe20000000000 */
[----:B------:R-:W-:-:S06]  /*0890*/  FMUL R60, R60, R33 ;  /* 0x000000213c3c7220 */ /* 0x000fcc0000400000 */
[----:B------:R4:W0:Y:S01]  /*08a0*/  MUFU.RCP R47, R19 ;  /* 0x00000013002f7308 */ /* 0x0008220000001000 */
[CC--:B-1----:R-:W-:Y:S02]  /*08b0*/  FSEL R36, R17.reuse, R16.reuse, !P2 ;  /* 0x0000001011247208 */ /* 0x0c2fe40005000000 */
[C---:B------:R-:W-:Y:S01]  /*08c0*/  FSETP.GEU.AND P2, PT, R28.reuse, 1.175494350822287508e-38, PT ;  /* 0x008000001c00780b */ /* 0x040fe20003f4e000 */
[----:B----4-:R-:W-:Y:S01]  /*08d0*/  FMUL R19, R28, 16777216 ;  /* 0x4b8000001c137820 */ /* 0x010fe20000400000 */
[----:B------:R-:W-:Y:S01]  /*08e0*/  FSEL R40, R17, R16, !P1 ;  /* 0x0000001011287208 */ /* 0x000fe20004800000 */
[----:B------:R-:W-:Y:S01]  /*08f0*/  FMUL R37, R30, 16777216 ;  /* 0x4b8000001e257820 */ /* 0x000fe20000400000 */
[C---:B------:R-:W-:Y:S02]  /*0900*/  FSETP.GEU.AND P1, PT, R26.reuse, 1.175494350822287508e-38, PT ;  /* 0x008000001a00780b */ /* 0x040fe40003f2e000 */
[----:B------:R-:W-:Y:S01]  /*0910*/  FSEL R33, R19, R28, !P2 ;  /* 0x0000001c13217208 */ /* 0x000fe20005000000 */
[----:B------:R-:W-:Y:S01]  /*0920*/  FMUL R19, R26, 16777216 ;  /* 0x4b8000001a137820 */ /* 0x000fe20000400000 */
[----:B------:R-:W-:Y:S01]  /*0930*/  FSETP.GEU.AND P4, PT, R30, 1.175494350822287508e-38, PT ;  /* 0x008000001e00780b */ /* 0x000fe20003f8e000 */
[----:B0-----:R-:W-:-:S03]  /*0940*/  FMUL R41, R41, R40 ;  /* 0x0000002829297220 */ /* 0x001fc60000400000 */
[----:B------:R-:W-:Y:S02]  /*0950*/  FSEL R40, R19, R26, !P1 ;  /* 0x0000001a13287208 */ /* 0x000fe40004800000 */
[----:B------:R-:W-:Y:S01]  /*0960*/  FSEL R37, R37, R30, !P4 ;  /* 0x0000001e25257208 */ /* 0x000fe20006000000 */
[----:B------:R-:W-:Y:S01]  /*0970*/  FMUL R55, R55, R36 ;  /* 0x0000002437377220 */ /* 0x000fe20000400000 */
[CC--:B------:R-:W-:Y:S01]  /*0980*/  FSEL R38, R17.reuse, R16.reuse, !P6 ;  /* 0x0000001011267208 */ /* 0x0c0fe20007000000 */
[----:B------:R-:W0:Y:S01]  /*0990*/  MUFU.RCP R31, R31 ;  /* 0x0000001f001f7308 */ /* 0x000e220000001000 */
[----:B------:R-:W-:Y:S02]  /*09a0*/  PLOP3.LUT P6, PT, PT, PT, UP0, 0x40, 0x0 ;  /* 0x000000000000781c */ /* 0x000fe40003fce808 */
[----:B------:R-:W-:Y:S02]  /*09b0*/  FSEL R36, R17, R16, !P3 ;  /* 0x0000001011247208 */ /* 0x000fe40005800000 */
[----:B------:R-:W-:-:S03]  /*09c0*/  PLOP3.LUT P3, PT, PT, PT, UP0, 0x40, 0x0 ;  /* 0x000000000000781c */ /* 0x000fc60003f6e808 */
[----:B------:R-:W1:Y:S01]  /*09d0*/  MUFU.RCP R37, R37 ;  /* 0x0000002500257308 */ /* 0x000e620000001000 */
[----:B------:R-:W-:-:S07]  /*09e0*/  FMUL R44, R27, 16777216 ;  /* 0x4b8000001b2c7820 */ /* 0x000fce0000400000 */
[----:B------:R-:W4:Y:S01]  /*09f0*/  MUFU.RCP R40, R40 ;  /* 0x0000002800287308 */ /* 0x000f220000001000 */
[----:B------:R-:W-:Y:S01]  /*0a00*/  FSEL R48, R17, R16, !P5 ;  /* 0x0000001011307208 */ /* 0x000fe20006800000 */
[----:B------:R-:W-:Y:S01]  /*0a10*/  FMUL R47, R47, R36 ;  /* 0x000000242f2f7220 */ /* 0x000fe20000400000 */
[----:B------:R-:W-:Y:S02]  /*0a20*/  FSEL R36, R17, R16, !P4 ;  /* 0x0000001011247208 */ /* 0x000fe40006000000 */
[----:B------:R-:W-:Y:S01]  /*0a30*/  IADD3 R92, R0, 0x808, RZ ;  /* 0x00000808005c7810 */ /* 0x000fe20007ffe0ff */
[----:B0-----:R-:W-:Y:S02]  /*0a40*/  FMUL R48, R31, R48 ;  /* 0x000000301f307220 */ /* 0x001fe40000400000 */
[----:B-1----:R-:W-:Y:S02]  /*0a50*/  FMUL R31, R37, R36 ;  /* 0x00000024251f7220 */ /* 0x002fe40000400000 */
[----:B------:R-:W-:Y:S01]  /*0a60*/  IMAD.WIDE R92, R92, R77, c[0x0][0x160] ;  /* 0x000058005c5c7625 */ /* 0x000fe200078e024d */
[----:B------:R-:W0:Y:S01]  /*0a70*/  MUFU.RCP R33, R33 ;  /* 0x0000002100217308 */ /* 0x000e220000001000 */
[----:B------:R-:W-:Y:S01]  /*0a80*/  FADD R46, R27, R26 ;  /* 0x0000001a1b2e7221 */ /* 0x000fe20000000000 */
[----:B------:R-:W-:Y:S01]  /*0a90*/  FMUL R51, R51, R38 ;  /* 0x0000002633337220 */ /* 0x000fe20000400000 */
[----:B------:R-:W-:-:S03]  /*0aa0*/  FSEL R38, R44, R27, !P2 ;  /* 0x0000001b2c267208 */ /* 0x000fc60005000000 */
[----:B------:R-:W-:Y:S02]  /*0ab0*/  FSETP.GEU.AND P4, PT, R46, 1.175494350822287508e-38, PT ;  /* 0x008000002e00780b */ /* 0x000fe40003f8e000 */
[C---:B--2---:R-:W-:Y:S01]  /*0ac0*/  PRMT R19, R4.reuse, 0x7632, R19 ;  /* 0x0000763204137816 */ /* 0x044fe20000000013 */
[----:B------:R-:W-:-:S04]  /*0ad0*/  IMAD.U32 R4, R4, 0x10000, RZ ;  /* 0x0001000004047824 */ /* 0x000fc800078e00ff */
[----:B------:R-:W-:Y:S01]  /*0ae0*/  IMAD.U32 R19, R19, 0x10000, RZ ;  /* 0x0001000013137824 */ /* 0x000fe200078e00ff */
[----:B------:R-:W-:-:S04]  /*0af0*/  FSEL R45, R4, RZ, P6 ;  /* 0x000000ff042d7208 */ /* 0x000fc80003000000 */
[----:B------:R-:W-:Y:S02]  /*0b00*/  FSEL R4, R19, RZ, P3 ;  /* 0x000000ff13047208 */ /* 0x000fe40001800000 */
[----:B------:R-:W-:-:S03]  /*0b10*/  FSEL R19, R44, R27, !P1 ;  /* 0x0000001b2c137208 */ /* 0x000fc60004800000 */
[----:B------:R-:W-:Y:S01]  /*0b20*/  FADD R70, -R45, R4 ;  /* 0x000000042d467221 */ /* 0x000fe20000000100 */
[----:B------:R-:W-:-:S03]  /*0b30*/  FSETP.NEU.AND P3, PT, R49, RZ, PT ;  /* 0x000000ff3100720b */ /* 0x000fc60003f6d000 */
[----:B------:R-:W-:Y:S01]  /*0b40*/  FMUL R17, R70, R70 ;  /* 0x0000004646117220 */ /* 0x000fe20000400000 */
[----:B------:R-:W-:Y:S01]  /*0b50*/  FSEL R4, R18, RZ, P3 ;  /* 0x000000ff12047208 */ /* 0x000fe20001800000 */
[----:B----4-:R-:W-:Y:S02]  /*0b60*/  FMUL R37, R40, R19 ;  /* 0x0000001328257220 */ /* 0x010fe40000400000 */
[----:B------:R-:W-:Y:S01]  /*0b70*/  FMUL R79, R16, R17 ;  /* 0x00000011104f7220 */ /* 0x000fe20000400000 */
[----:B------:R-:W-:Y:S01]  /*0b80*/  CS2R R18, SRZ ;  /* 0x0000000000127805 */ /* 0x000fe2000001ff00 */
[----:B------:R-:W-:-:S06]  /*0b90*/  CS2R R16, SRZ ;  /* 0x0000000000107805 */ /* 0x000fcc000001ff00 */
[----:B------:R-:W2:Y:S01]  /*0ba0*/  @P0 LDG.E.EL.128 R16, [R92.64] ;  /* 0x0000000c5c100981 */ /* 0x000ea2000c2e1d00 */
[----:B------:R-:W-:Y:S01]  /*0bb0*/  FADD R40, R27, R46 ;  /* 0x0000002e1b287221 */ /* 0x000fe20000000000 */
[----:B------:R-:W-:Y:S01]  /*0bc0*/  FFMA R70, R70, R4, R45 ;  /* 0x0000000446467223 */ /* 0x000fe2000000002d */
[----:B------:R-:W-:Y:S01]  /*0bd0*/  FMUL R45, R46, 16777216 ;  /* 0x4b8000002e2d7820 */ /* 0x000fe20000400000 */
[----:B------:R-:W-:Y:S01]  /*0be0*/  IMAD.U32 R36, R5, 0x10000, RZ ;  /* 0x0001000005247824 */ /* 0x000fe200078e00ff */
[C---:B------:R-:W-:Y:S01]  /*0bf0*/  FMUL R53, R40.reuse, 16777216 ;  /* 0x4b80000028357820 */ /* 0x040fe20000400000 */
[----:B------:R-:W-:Y:S01]  /*0c00*/  FSETP.GEU.AND P2, PT, R40, 1.175494350822287508e-38, PT ;  /* 0x008000002800780b */ /* 0x000fe20003f4e000 */
[----:B------:R-:W-:Y:S01]  /*0c10*/  FADD R42, R27, R40 ;  /* 0x000000281b2a7221 */ /* 0x000fe20000000000 */
[----:B------:R-:W-:Y:S01]  /*0c20*/  PLOP3.LUT P1, PT, PT, PT, UP0, 0x40, 0x0 ;  /* 0x000000000000781c */ /* 0x000fe20003f2e808 */
[----:B0-----:R-:W-:Y:S01]  /*0c30*/  FMUL R33, R33, R38 ;  /* 0x0000002621217220 */ /* 0x001fe20000400000 */
[----:B------:R-:W-:Y:S01]  /*0c40*/  FSEL R45, R45, R46, !P4 ;  /* 0x0000002e2d2d7208 */ /* 0x000fe20006000000 */
[----:B------:R-:W-:Y:S01]  /*0c50*/  FADD R38, R27, R42 ;  /* 0x0000002a1b267221 */ /* 0x000fe20000000000 */
[----:B------:R-:W-:Y:S01]  /*0c60*/  FSEL R50, R53, R40, !P2 ;  /* 0x0000002835327208 */ /* 0x000fe20005000000 */
[----:B------:R-:W-:Y:S01]  /*0c70*/  FMUL R73, R42, 16777216 ;  /* 0x4b8000002a497820 */ /* 0x000fe20000400000 */
[----:B------:R-:W-:-:S02]  /*0c80*/  FSEL R53, R36, RZ, P1 ;  /* 0x000000ff24357208 */ /* 0x000fc40000800000 */
[----:B------:R-:W-:Y:S01]  /*0c90*/  FSETP.GEU.AND P1, PT, R42, 1.175494350822287508e-38, PT ;  /* 0x008000002a00780b */ /* 0x000fe20003f2e000 */
[----:B------:R-:W-:Y:S01]  /*0ca0*/  FADD R36, R27, R38 ;  /* 0x000000261b247221 */ /* 0x000fe20000000000 */
[----:B------:R-:W-:Y:S01]  /*0cb0*/  FSETP.NEU.AND P3, PT, R68, RZ, PT ;  /* 0x000000ff4400720b */ /* 0x000fe20003f6d000 */
[----:B------:R-:W0:Y:S01]  /*0cc0*/  MUFU.RCP R45, R45 ;  /* 0x0000002d002d7308 */ /* 0x000e220000001000 */
[----:B------:R-:W-:Y:S01]  /*0cd0*/  FSEL R73, R73, R42, !P1 ;  /* 0x0000002a49497208 */ /* 0x000fe20004800000 */
[----:B------:R-:W-:Y:S01]  /*0ce0*/  FADD R83, R53, -R70 ;  /* 0x8000004635537221 */ /* 0x000fe20000000000 */
[----:B------:R-:W-:Y:S01]  /*0cf0*/  FSEL R71, R71, RZ, P3 ;  /* 0x000000ff47477208 */ /* 0x000fe20001800000 */
[----:B------:R-:W-:Y:S01]  /*0d00*/  FMUL R53, R38, 16777216 ;  /* 0x4b80000026357820 */ /* 0x000fe20000400000 */
[----:B------:R-:W-:Y:S01]  /*0d10*/  FFMA R72, R4, R79, RZ ;  /* 0x0000004f04487223 */ /* 0x000fe200000000ff */
[----:B------:R-:W-:Y:S01]  /*0d20*/  FSETP.GEU.AND P3, PT, R38, 1.175494350822287508e-38, PT ;  /* 0x008000002600780b */ /* 0x000fe20003f6e000 */
[----:B------:R-:W-:Y:S01]  /*0d30*/  FMUL R79, R36, 16777216 ;  /* 0x4b800000244f7820 */ /* 0x000fe20000400000 */
[----:B------:R-:W-:-:S02]  /*0d40*/  FSEL R82, R44, R27, !P4 ;  /* 0x0000001b2c527208 */ /* 0x000fc40006000000 */
[----:B------:R-:W-:Y:S01]  /*0d50*/  FSETP.GEU.AND P4, PT, R36, 1.175494350822287508e-38, PT ;  /* 0x008000002400780b */ /* 0x000fe20003f8e000 */
[----:B------:R-:W1:Y:S01]  /*0d60*/  MUFU.RCP R50, R50 ;  /* 0x0000003200327308 */ /* 0x000e620000001000 */
[----:B------:R-:W-:Y:S02]  /*0d70*/  FSEL R53, R53, R38, !P3 ;  /* 0x0000002635357208 */ /* 0x000fe40005800000 */
[----:B------:R-:W-:Y:S01]  /*0d80*/  FSEL R79, R79, R36, !P4 ;  /* 0x000000244f4f7208 */ /* 0x000fe20006000000 */
[----:B------:R-:W-:-:S04]  /*0d90*/  FMUL R76, R83, R83 ;  /* 0x00000053534c7220 */ /* 0x000fc80000400000 */
[----:B------:R-:W4:Y:S01]  /*0da0*/  MUFU.RCP R73, R73 ;  /* 0x0000004900497308 */ /* 0x000f220000001000 */
[----:B------:R-:W-:Y:S01]  /*0db0*/  FADD R4, R27, R36 ;  /* 0x000000241b047221 */ /* 0x000fe20000000000 */
[----:B------:R-:W-:Y:S01]  /*0dc0*/  FFMA R70, R83, R71, R70 ;  /* 0x0000004753467223 */ /* 0x000fe20000000046 */
[----:B------:R-:W-:Y:S01]  /*0dd0*/  FMUL R76, R49, R76 ;  /* 0x0000004c314c7220 */ /* 0x000fe20000400000 */
[----:B------:R-:W-:Y:S01]  /*0de0*/  FSEL R49, R44, R27, !P2 ;  /* 0x0000001b2c317208 */ /* 0x000fe20005000000 */
[----:B------:R-:W-:-:S03]  /*0df0*/  FMUL R83, R4, 16777216 ;  /* 0x4b80000004537820 */ /* 0x000fc60000400000 */
[----:B------:R-:W3:Y:S01]  /*0e00*/  MUFU.RCP R53, R53 ;  /* 0x0000003500357308 */ /* 0x000ee20000001000 */
[----:B------:R-:W-:Y:S01]  /*0e10*/  FSETP.GEU.AND P2, PT, R4, 1.175494350822287508e-38, PT ;  /* 0x008000000400780b */ /* 0x000fe20003f4e000 */
[----:B0-----:R-:W-:Y:S01]  /*0e20*/  FMUL R45, R45, R82 ;  /* 0x000000522d2d7220 */ /* 0x001fe20000400000 */
[----:B------:R-:W-:-:S05]  /*0e30*/  FSEL R82, R44, R27, !P1 ;  /* 0x0000001b2c527208 */ /* 0x000fca0004800000 */
[----:B------:R-:W0:Y:S01]  /*0e40*/  MUFU.RCP R79, R79 ;  /* 0x0000004f004f7308 */ /* 0x000e220000001000 */
[----:B------:R-:W-:Y:S01]  /*0e50*/  FSEL R83, R83, R4, !P2 ;  /* 0x0000000453537208 */ /* 0x000fe20005000000 */
[----:B-1----:R-:W-:Y:S01]  /*0e60*/  FMUL R49, R50, R49 ;  /* 0x0000003132317220 */ /* 0x002fe20000400000 */
[----:B------:R-:W-:Y:S01]  /*0e70*/  PRMT R5, R5, 0x7632, R5 ;  /* 0x0000763205057816 */ /* 0x000fe20000000005 */
[----:B----4-:R-:W-:Y:S01]  /*0e80*/  FMUL R50, R73, R82 ;  /* 0x0000005249327220 */ /* 0x010fe20000400000 */
[CC--:B------:R-:W-:Y:S02]  /*0e90*/  FSEL R84, R44.reuse, R27.reuse, !P3 ;  /* 0x0000001b2c547208 */ /* 0x0c0fe40005800000 */
[----:B------:R-:W-:Y:S01]  /*0ea0*/  FSEL R86, R44, R27, !P4 ;  /* 0x0000001b2c567208 */ /* 0x000fe20006000000 */
[----:B------:R1:W4:Y:S01]  /*0eb0*/  MUFU.RCP R73, R83 ;  /* 0x0000005300497308 */ /* 0x0003220000001000 */
[----:B------:R-:W-:Y:S01]  /*0ec0*/  IMAD.U32 R82, R5, 0x10000, RZ ;  /* 0x0001000005527824 */ /* 0x000fe200078e00ff */
[----:B------:R-:W-:Y:S01]  /*0ed0*/  PLOP3.LUT P1, PT, PT, PT, UP0, 0x40, 0x0 ;  /* 0x000000000000781c */ /* 0x000fe20003f2e808 */
[----:B---3--:R-:W-:Y:S01]  /*0ee0*/  FMUL R5, R53, R84 ;  /* 0x0000005435057220 */ /* 0x008fe20000400000 */
[----:B------:R-:W-:Y:S01]  /*0ef0*/  FFMA R72, R71, R76, R72 ;  /* 0x0000004c47487223 */ /* 0x000fe20000000048 */
[----:B0-----:R-:W-:Y:S01]  /*0f00*/  FMUL R53, R79, R86 ;  /* 0x000000564f357220 */ /* 0x001fe20000400000 */
[----:B------:R-:W-:-:S02]  /*0f10*/  FSEL R79, R82, RZ, P1 ;  /* 0x000000ff524f7208 */ /* 0x000fc40000800000 */
[----:B------:R-:W-:Y:S01]  /*0f20*/  FSETP.NEU.AND P1, PT, R67, RZ, PT ;  /* 0x000000ff4300720b */ /* 0x000fe20003f2d000 */
[----:B------:R-:W-:Y:S01]  /*0f30*/  IMAD.U32 R71, R6, 0x10000, RZ ;  /* 0x0001000006477824 */ /* 0x000fe200078e00ff */
[----:B------:R-:W-:Y:S01]  /*0f40*/  FSEL R76, R44, R27, !P2 ;  /* 0x0000001b2c4c7208 */ /* 0x000fe20005000000 */
[--C-:B------:R-:W-:Y:S01]  /*0f50*/  FADD R79, R79, -R70.reuse ;  /* 0x800000464f4f7221 */ /* 0x100fe20000000000 */
[----:B------:R-:W-:Y:S02]  /*0f60*/  PLOP3.LUT P2, PT, PT, PT, UP0, 0x40, 0x0 ;  /* 0x000000000000781c */ /* 0x000fe40003f4e808 */
[----:B-1----:R-:W-:Y:S01]  /*0f70*/  FSEL R83, R58, RZ, P1 ;  /* 0x000000ff3a537208 */ /* 0x002fe20000800000 */
[----:B----4-:R-:W-:Y:S01]  /*0f80*/  FMUL R58, R73, R76 ;  /* 0x0000004c493a7220 */ /* 0x010fe20000400000 */
[----:B------:R-:W-:Y:S01]  /*0f90*/  FSEL R71, R71, RZ, P2 ;  /* 0x000000ff47477208 */ /* 0x000fe20001000000 */
[C---:B------:R-:W-:Y:S02]  /*0fa0*/  FMUL R73, R79.reuse, R79 ;  /* 0x0000004f4f497220 */ /* 0x040fe40000400000 */
[----:B------:R-:W-:Y:S01]  /*0fb0*/  FFMA R76, R79, R83, R70 ;  /* 0x000000534f4c7223 */ /* 0x000fe20000000046 */
[----:B------:R-:W-:Y:S01]  /*0fc0*/  PRMT R6, R6, 0x7632, R6 ;  /* 0x0000763206067816 */ /* 0x000fe20000000006 */
[----:B------:R-:W-:Y:S01]  /*0fd0*/  FMUL R73, R68, R73 ;  /* 0x0000004944497220 */ /* 0x000fe20000400000 */
[----:B------:R-:W-:Y:S01]  /*0fe0*/  FSETP.NEU.AND P1, PT, R65, RZ, PT ;  /* 0x000000ff4100720b */ /* 0x000fe20003f2d000 */
[----:B------:R-:W-:Y:S01]  /*0ff0*/  FADD R71, R71, -R76 ;  /* 0x8000004c47477221 */ /* 0x000fe20000000000 */
[C---:B------:R-:W-:Y:S01]  /*1000*/  PRMT R68, R7.reuse, 0x7632, R68 ;  /* 0x0000763207447816 */ /* 0x040fe20000000044 */
[----:B------:R-:W-:Y:S01]  /*1010*/  IMAD.U32 R70, R7, 0x10000, RZ ;  /* 0x0001000007467824 */ /* 0x000fe200078e00ff */
[----:B------:R-:W-:Y:S01]  /*1020*/  FSEL R69, R69, RZ, P1 ;  /* 0x000000ff45457208 */ /* 0x000fe20000800000 */
[----:B------:R-:W-:Y:S01]  /*1030*/  IMAD.U32 R7, R6, 0x10000, RZ ;  /* 0x0001000006077824 */ /* 0x000fe200078e00ff */
[----:B------:R-:W-:Y:S01]  /*1040*/  FMUL R82, R71, R71 ;  /* 0x0000004747527220 */ /* 0x000fe20000400000 */
[----:B------:R-:W-:Y:S01]  /*1050*/  PLOP3.LUT P2, PT, PT, PT, UP0, 0x40, 0x0 ;  /* 0x000000000000781c */ /* 0x000fe20003f4e808 */
[----:B------:R-:W-:Y:S01]  /*1060*/  FADD R6, R27, R4 ;  /* 0x000000041b067221 */ /* 0x000fe20000000000 */
[----:B------:R-:W-:Y:S01]  /*1070*/  FSETP.NEU.AND P1, PT, R62, RZ, PT ;  /* 0x000000ff3e00720b */ /* 0x000fe20003f2d000 */
[----:B------:R-:W-:Y:S01]  /*1080*/  FMUL R82, R67, R82 ;  /* 0x0000005243527220 */ /* 0x000fe20000400000 */
[----:B------:R-:W-:Y:S01]  /*1090*/  FSEL R7, R7, RZ, P2 ;  /* 0x000000ff07077208 */ /* 0x000fe20001000000 */
[----:B------:R-:W-:Y:S01]  /*10a0*/  FFMA R72, R83, R73, R72 ;  /* 0x0000004953487223 */ /* 0x000fe20000000048 */
[----:B------:R-:W-:Y:S01]  /*10b0*/  FFMA R76, R71, R69, R76 ;  /* 0x00000045474c7223 */ /* 0x000fe2000000004c */
[C---:B------:R-:W-:Y:S01]  /*10c0*/  FMUL R67, R6.reuse, 16777216 ;  /* 0x4b80000006437820 */ /* 0x040fe20000400000 */
[----:B------:R-:W-:Y:S01]  /*10d0*/  FSETP.GEU.AND P2, PT, R6, 1.175494350822287508e-38, PT ;  /* 0x008000000600780b */ /* 0x000fe20003f4e000 */
[----:B------:R-:W-:Y:S01]  /*10e0*/  FFMA R72, R69, R82, R72 ;  /* 0x0000005245487223 */ /* 0x000fe20000000048 */
[----:B------:R-:W-:Y:S01]  /*10f0*/  FSEL R63, R63, RZ, P1 ;  /* 0x000000ff3f3f7208 */ /* 0x000fe20000800000 */
[----:B------:R-:W-:Y:S01]  /*1100*/  FADD R7, R7, -R76 ;  /* 0x8000004c07077221 */ /* 0x000fe20000000000 */
[----:B------:R-:W-:-:S02]  /*1110*/  FSEL R69, R67, R6, !P2 ;  /* 0x0000000643457208 */ /* 0x000fc40005000000 */
[----:B------:R-:W-:Y:S01]  /*1120*/  PLOP3.LUT P3, PT, PT, PT, UP0, 0x40, 0x0 ;  /* 0x000000000000781c */ /* 0x000fe20003f6e808 */
[C---:B------:R-:W-:Y:S01]  /*1130*/  FFMA R67, R7.reuse, R63, R76 ;  /* 0x0000003f07437223 */ /* 0x040fe2000000004c */
[----:B------:R-:W-:Y:S01]  /*1140*/  FMUL R76, R7, R7 ;  /* 0x00000007074c7220 */ /* 0x000fe20000400000 */
[----:B------:R-:W-:Y:S01]  /*1150*/  FSETP.NEU.AND P1, PT, R61, RZ, PT ;  /* 0x000000ff3d00720b */ /* 0x000fe20003f2d000 */
[----:B------:R-:W0:Y:S01]  /*1160*/  MUFU.RCP R69, R69 ;  /* 0x0000004500457308 */ /* 0x000e220000001000 */
[----:B------:R-:W-:Y:S01]  /*1170*/  FSEL R70, R70, RZ, P3 ;  /* 0x000000ff46467208 */ /* 0x000fe20001800000 */
[----:B------:R-:W-:Y:S01]  /*1180*/  FMUL R76, R65, R76 ;  /* 0x0000004c414c7220 */ /* 0x000fe20000400000 */
[----:B------:R-:W-:Y:S01]  /*1190*/  FSEL R65, R66, RZ, P1 ;  /* 0x000000ff42417208 */ /* 0x000fe20000800000 */
[----:B------:R-:W-:Y:S01]  /*11a0*/  IMAD.U32 R68, R68, 0x10000, RZ ;  /* 0x0001000044447824 */ /* 0x000fe200078e00ff */
[----:B------:R-:W-:Y:S01]  /*11b0*/  PLOP3.LUT P1, PT, PT, PT, UP0, 0x40, 0x0 ;  /* 0x000000000000781c */ /* 0x000fe20003f2e808 */
[----:B------:R-:W-:-:S03]  /*11c0*/  FADD R70, R70, -R67 ;  /* 0x8000004346467221 */ /* 0x000fc60000000000 */
[----:B------:R-:W-:Y:S01]  /*11d0*/  FSEL R68, R68, RZ, P1 ;  /* 0x000000ff44447208 */ /* 0x000fe20000800000 */
[C---:B------:R-:W-:Y:S01]  /*11e0*/  FMUL R7, R70.reuse, R70 ;  /* 0x0000004646077220 */ /* 0x040fe20000400000 */
[----:B------:R-:W-:Y:S01]  /*11f0*/  FFMA R67, R70, R65, R67 ;  /* 0x0000004146437223 */ /* 0x000fe20000000043 */
[----:B------:R-:W-:Y:S01]  /*1200*/  FSETP.NEU.AND P1, PT, R59, RZ, PT ;  /* 0x000000ff3b00720b */ /* 0x000fe20003f2d000 */
[----:B------:R-:W-:Y:S01]  /*1210*/  FFMA R72, R63, R76, R72 ;  /* 0x0000004c3f487223 */ /* 0x000fe20000000048 */
[----:B------:R-:W-:Y:S01]  /*1220*/  FSEL R66, R44, R27, !P2 ;  /* 0x0000001b2c427208 */ /* 0x000fe20005000000 */
[----:B------:R-:W-:Y:S01]  /*1230*/  FMUL R63, R62, R7 ;  /* 0x000000073e3f7220 */ /* 0x000fe20000400000 */
[----:B------:R-:W-:Y:S01]  /*1240*/  FADD R68, R68, -R67 ;  /* 0x8000004344447221 */ /* 0x000fe20000000000 */
[----:B------:R-:W-:Y:S01]  /*1250*/  IMAD.U32 R62, R12, 0x10000, RZ ;  /* 0x000100000c3e7824 */ /* 0x000fe200078e00ff */
[----:B------:R-:W-:Y:S01]  /*1260*/  PLOP3.LUT P2, PT, PT, PT, UP0, 0x40, 0x0 ;  /* 0x000000000000781c */ /* 0x000fe20003f4e808 */
[----:B0-----:R-:W-:Y:S01]  /*1270*/  FMUL R7, R69, R66 ;  /* 0x0000004245077220 */ /* 0x001fe20000400000 */
[----:B------:R-:W-:Y:S01]  /*1280*/  FSEL R64, R64, RZ, P1 ;  /* 0x000000ff40407208 */ /* 0x000fe20000800000 */
[----:B------:R-:W-:Y:S01]  /*1290*/  FMUL R66, R68, R68 ;  /* 0x0000004444427220 */ /* 0x000fe20000400000 */
[----:B------:R-:W-:-:S02]  /*12a0*/  PRMT R12, R12, 0x7632, R12 ;  /* 0x000076320c0c7816 */ /* 0x000fc4000000000c */
[----:B------:R-:W-:Y:S01]  /*12b0*/  FSETP.NEU.AND P1, PT, R56, RZ, PT ;  /* 0x000000ff3800720b */ /* 0x000fe20003f2d000 */
[----:B------:R-:W-:Y:S01]  /*12c0*/  FFMA R67, R68, R64, R67 ;  /* 0x0000004044437223 */ /* 0x000fe20000000043 */
[----:B------:R-:W-:Y:S01]  /*12d0*/  FSEL R62, R62, RZ, P2 ;  /* 0x000000ff3e3e7208 */ /* 0x000fe20001000000 */
[----:B------:R-:W-:Y:S01]  /*12e0*/  FMUL R66, R61, R66 ;  /* 0x000000423d427220 */ /* 0x000fe20000400000 */
[----:B------:R-:W-:Y:S01]  /*12f0*/  FSEL R61, R60, RZ, P1 ;  /* 0x000000ff3c3d7208 */ /* 0x000fe20000800000 */
[----:B------:R-:W-:Y:S01]  /*1300*/  IMAD.U32 R12, R12, 0x10000, RZ ;  /* 0x000100000c0c7824 */ /* 0x000fe200078e00ff */
[----:B------:R-:W-:Y:S01]  /*1310*/  PLOP3.LUT P1, PT, PT, PT, UP0, 0x40, 0x0 ;  /* 0x000000000000781c */ /* 0x000fe20003f2e808 */
[--C-:B------:R-:W-:Y:S01]  /*1320*/  FADD R62, R62, -R67.reuse ;  /* 0x800000433e3e7221 */ /* 0x100fe20000000000 */
[----:B------:R-:W-:Y:S02]  /*1330*/  FFMA R63, R65, R63, R72 ;  /* 0x0000003f413f7223 */ /* 0x000fe40000000048 */
[----:B------:R-:W-:Y:S01]  /*1340*/  FSEL R12, R12, RZ, P1 ;  /* 0x000000ff0c0c7208 */ /* 0x000fe20000800000 */
[C---:B------:R-:W-:Y:S01]  /*1350*/  FFMA R67, R62.reuse, R61, R67 ;  /* 0x0000003d3e437223 */ /* 0x040fe20000000043 */
[----:B------:R-:W-:Y:S01]  /*1360*/  FMUL R60, R62, R62 ;  /* 0x0000003e3e3c7220 */ /* 0x000fe20000400000 */
[----:B------:R-:W-:Y:S01]  /*1370*/  FFMA R63, R64, R66, R63 ;  /* 0x00000042403f7223 */ /* 0x000fe2000000003f */
[----:B------:R-:W-:Y:S01]  /*1380*/  FSETP.NEU.AND P1, PT, R52, RZ, PT ;  /* 0x000000ff3400720b */ /* 0x000fe20003f2d000 */
[----:B------:R-:W-:Y:S01]  /*1390*/  FADD R12, R12, -R67 ;  /* 0x800000430c0c7221 */ /* 0x000fe20000000000 */
[----:B------:R-:W-:Y:S01]  /*13a0*/  FMUL R59, R59, R60 ;  /* 0x0000003c3b3b7220 */ /* 0x000fe20000400000 */
[----:B------:R-:W-:Y:S01]  /*13b0*/  FADD R62, RZ, R63 ;  /* 0x0000003fff3e7221 */ /* 0x000fe20000000000 */
[----:B------:R-:W-:Y:S01]  /*13c0*/  FSEL R64, R57, RZ, P1 ;  /* 0x000000ff39407208 */ /* 0x000fe20000800000 */
[----:B------:R-:W-:-:S02]  /*13d0*/  FMUL R57, R12, R12 ;  /* 0x0000000c0c397220 */ /* 0x000fc40000400000 */
[----:B------:R-:W-:Y:S02]  /*13e0*/  FFMA R59, R61, R59, R62 ;  /* 0x0000003b3d3b7223 */ /* 0x000fe4000000003e */
[----:B------:R-:W-:Y:S01]  /*13f0*/  FMUL R61, R56, R57 ;  /* 0x00000039383d7220 */ /* 0x000fe20000400000 */
[C---:B------:R-:W-:Y:S01]  /*1400*/  PRMT R57, R13.reuse, 0x7632, R57 ;  /* 0x000076320d397816 */ /* 0x040fe20000000039 */
[----:B------:R-:W-:Y:S01]  /*1410*/  IMAD.U32 R13, R13, 0x10000, RZ ;  /* 0x000100000d0d7824 */ /* 0x000fe200078e00ff */
[----:B------:R-:W-:Y:S01]  /*1420*/  PLOP3.LUT P5, PT, PT, PT, UP0, 0x40, 0x0 ;  /* 0x000000000000781c */ /* 0x000fe20003fae808 */
[----:B------:R-:W-:Y:S01]  /*1430*/  FADD R60, R27, R6 ;  /* 0x000000061b3c7221 */ /* 0x000fe20000000000 */
[----:B------:R-:W-:Y:S01]  /*1440*/  FSETP.NEU.AND P3, PT, R54, RZ, PT ;  /* 0x000000ff3600720b */ /* 0x000fe20003f6d000 */
[----:B------:R-:W-:Y:S01]  /*1450*/  FFMA R66, R12, R64, R67 ;  /* 0x000000400c427223 */ /* 0x000fe20000000043 */
[----:B------:R-:W-:Y:S01]  /*1460*/  FSEL R13, R13, RZ, P5 ;  /* 0x000000ff0d0d7208 */ /* 0x000fe20002800000 */
[C---:B------:R-:W-:Y:S01]  /*1470*/  FMUL R63, R60.reuse, 16777216 ;  /* 0x4b8000003c3f7820 */ /* 0x040fe20000400000 */
[----:B------:R-:W-:Y:S01]  /*1480*/  FSETP.GEU.AND P4, PT, R60, 1.175494350822287508e-38, PT ;  /* 0x008000003c00780b */ /* 0x000fe20003f8e000 */
[----:B------:R-:W-:Y:S01]  /*1490*/  FADD R62, R27, R60 ;  /* 0x0000003c1b3e7221 */ /* 0x000fe20000000000 */
[----:B------:R-:W-:Y:S01]  /*14a0*/  IMAD.U32 R57, R57, 0x10000, RZ ;  /* 0x0001000039397824 */ /* 0x000fe200078e00ff */
[----:B------:R-:W-:Y:S01]  /*14b0*/  PLOP3.LUT P5, PT, PT, PT, UP0, 0x40, 0x0 ;  /* 0x000000000000781c */ /* 0x000fe20003fae808 */
[----:B------:R-:W-:Y:S01]  /*14c0*/  FADD R13, R13, -R66 ;  /* 0x800000420d0d7221 */ /* 0x000fe20000000000 */
[----:B------:R-:W-:Y:S01]  /*14d0*/  FSEL R68, R55, RZ, P3 ;  /* 0x000000ff37447208 */ /* 0x000fe20001800000 */
[----:B------:R-:W-:Y:S01]  /*14e0*/  FMUL R65, R62, 16777216 ;  /* 0x4b8000003e417820 */ /* 0x000fe20000400000 */
[----:B------:R-:W-:-:S02]  /*14f0*/  FSEL R63, R63, R60, !P4 ;  /* 0x0000003c3f3f7208 */ /* 0x000fc40006000000 */
[----:B------:R-:W-:Y:S01]  /*1500*/  FSETP.GEU.AND P1, PT, R62, 1.175494350822287508e-38, PT ;  /* 0x008000003e00780b */ /* 0x000fe20003f2e000 */
[----:B------:R-:W-:Y:S01]  /*1510*/  FFMA R66, R13, R68, R66 ;  /* 0x000000440d427223 */ /* 0x000fe20000000042 */
[----:B------:R-:W-:Y:S01]  /*1520*/  FSEL R57, R57, RZ, P5 ;  /* 0x000000ff39397208 */ /* 0x000fe20002800000 */
[----:B------:R-:W-:Y:S01]  /*1530*/  FADD R12, R27, R62 ;  /* 0x0000003e1b0c7221 */ /* 0x000fe20000000000 */
[----:B------:R-:W0:Y:S01]  /*1540*/  MUFU.RCP R63, R63 ;  /* 0x0000003f003f7308 */ /* 0x000e220000001000 */
[----:B------:R-:W-:Y:S01]  /*1550*/  FSEL R56, R65, R62, !P1 ;  /* 0x0000003e41387208 */ /* 0x000fe20004800000 */
[----:B------:R-:W-:Y:S01]  /*1560*/  FMUL R55, R13, R13 ;  /* 0x0000000d0d377220 */ /* 0x000fe20000400000 */
[----:B------:R-:W-:Y:S01]  /*1570*/  FADD R57, R57, -R66 ;  /* 0x8000004239397221 */ /* 0x000fe20000000000 */
[C---:B------:R-:W-:Y:S01]  /*1580*/  FMUL R65, R12.reuse, 16777216 ;  /* 0x4b8000000c417820 */ /* 0x040fe20000400000 */
[----:B------:R-:W-:Y:S01]  /*1590*/  FSETP.GEU.AND P2, PT, R12, 1.175494350822287508e-38, PT ;  /* 0x008000000c00780b */ /* 0x000fe20003f4e000 */
[----:B------:R-:W-:Y:S01]  /*15a0*/  FFMA R59, R64, R61, R59 ;  /* 0x0000003d403b7223 */ /* 0x000fe2000000003b */
[----:B------:R-:W-:Y:S01]  /*15b0*/  FSETP.NEU.AND P3, PT, R39, RZ, PT ;  /* 0x000000ff2700720b */ /* 0x000fe20003f6d000 */
[----:B------:R-:W-:Y:S01]  /*15c0*/  FMUL R55, R52, R55 ;  /* 0x0000003734377220 */ /* 0x000fe20000400000 */
[----:B------:R-:W-:Y:S01]  /*15d0*/  FMUL R61, R57, R57 ;  /* 0x00000039393d7220 */ /* 0x000fe20000400000 */
[----:B------:R-:W1:Y:S01]  /*15e0*/  MUFU.RCP R56, R56 ;  /* 0x0000003800387308 */ /* 0x000e620000001000 */
[----:B------:R-:W-:Y:S01]  /*15f0*/  FSEL R65, R65, R12, !P2 ;  /* 0x0000000c41417208 */ /* 0x000fe20005000000 */
[----:B------:R-:W-:Y:S01]  /*1600*/  FFMA R55, R68, R55, R59 ;  /* 0x0000003744377223 */ /* 0x000fe2000000003b */
[----:B------:R-:W-:Y:S01]  /*1610*/  FSEL R52, R51, RZ, P3 ;  /* 0x000000ff33347208 */ /* 0x000fe20001800000 */
[----:B------:R-:W-:Y:S01]  /*1620*/  FMUL R61, R54, R61 ;  /* 0x0000003d363d7220 */ /* 0x000fe20000400000 */
[----:B------:R-:W-:-:S02]  /*1630*/  FSEL R70, R44, R27, !P4 ;  /* 0x0000001b2c467208 */ /* 0x000fc40006000000 */
[----:B------:R-:W-:Y:S01]  /*1640*/  FSEL R64, R44, R27, !P2 ;  /* 0x0000001b2c407208 */ /* 0x000fe20005000000 */
[----:B------:R-:W-:Y:S01]  /*1650*/  FFMA R61, R52, R61, R55 ;  /* 0x0000003d343d7223 */ /* 0x000fe20000000037 */
[----:B------:R-:W3:Y:S01]  /*1660*/  MUFU.RCP R65, R65 ;  /* 0x0000004100417308 */ /* 0x000ee20000001000 */
[----:B------:R-:W-:Y:S01]  /*1670*/  IMAD.U32 R55, R14, 0x10000, RZ ;  /* 0x000100000e377824 */ /* 0x000fe200078e00ff */
[----:B------:R-:W-:Y:S01]  /*1680*/  PLOP3.LUT P2, PT, PT, PT, UP0, 0x40, 0x0 ;  /* 0x000000000000781c */ /* 0x000fe20003f4e808 */
[----:B0-----:R-:W-:Y:S01]  /*1690*/  FMUL R13, R63, R70 ;  /* 0x000000463f0d7220 */ /* 0x001fe20000400000 */
[----:B------:R-:W-:Y:S02]  /*16a0*/  FSEL R63, R44, R27, !P1 ;  /* 0x0000001b2c3f7208 */ /* 0x000fe40004800000 */
[----:B------:R-:W-:Y:S01]  /*16b0*/  PRMT R14, R14, 0x7632, R14 ;  /* 0x000076320e0e7816 */ /* 0x000fe2000000000e */
[----:B------:R-:W-:Y:S01]  /*16c0*/  FFMA R66, R57, R52, R66 ;  /* 0x0000003439427223 */ /* 0x000fe20000000042 */
[----:B------:R-:W-:-:S02]  /*16d0*/  FSETP.NEU.AND P1, PT, R43, RZ, PT ;  /* 0x000000ff2b00720b */ /* 0x000fc40003f2d000 */
[----:B------:R-:W-:Y:S01]  /*16e0*/  FSEL R55, R55, RZ, P2 ;  /* 0x000000ff37377208 */ /* 0x000fe20001000000 */
[----:B-1----:R-:W-:Y:S01]  /*16f0*/  FMUL R51, R56, R63 ;  /* 0x0000003f38337220 */ /* 0x002fe20000400000 */
[----:B------:R-:W-:Y:S01]  /*1700*/  IMAD.U32 R14, R14, 0x10000, RZ ;  /* 0x000100000e0e7824 */ /* 0x000fe200078e00ff */
[----:B------:R-:W-:Y:S02]  /*1710*/  PLOP3.LUT P3, PT, PT, PT, UP0, 0x40, 0x0 ;  /* 0x000000000000781c */ /* 0x000fe40003f6e808 */
[----:B------:R-:W-:Y:S01]  /*1720*/  FSEL R56, R41, RZ, P1 ;  /* 0x000000ff29387208 */ /* 0x000fe20000800000 */
[--C-:B------:R-:W-:Y:S01]  /*1730*/  FADD R55, R55, -R66.reuse ;  /* 0x8000004237377221 */ /* 0x100fe20000000000 */
[----:B------:R-:W-:Y:S02]  /*1740*/  FSETP.NEU.AND P1, PT, R29, RZ, PT ;  /* 0x000000ff1d00720b */ /* 0x000fe40003f2d000 */
[----:B------:R-:W-:Y:S01]  /*1750*/  FSEL R41, R14, RZ, P3 ;  /* 0x000000ff0e297208 */ /* 0x000fe20001800000 */
[----:B------:R-:W-:Y:S01]  /*1760*/  FFMA R66, R55, R56, R66 ;  /* 0x0000003837427223 */ /* 0x000fe20000000042 */
[----:B---3--:R-:W-:Y:S01]  /*1770*/  FMUL R54, R65, R64 ;  /* 0x0000004041367220 */ /* 0x008fe20000400000 */
[----:B------:R-:W-:Y:S01]  /*1780*/  FMUL R64, R55, R55 ;  /* 0x0000003737407220 */ /* 0x000fe20000400000 */
[----:B------:R-:W-:Y:S01]  /*1790*/  IMAD.U32 R14, R15, 0x10000, RZ ;  /* 0x000100000f0e7824 */ /* 0x000fe200078e00ff */
[----:B------:R-:W-:Y:S01]  /*17a0*/  FSEL R68, R47, RZ, P1 ;  /* 0x000000ff2f447208 */ /* 0x000fe20000800000 */
[----:B------:R-:W-:Y:S01]  /*17b0*/  FADD R41, R41, -R66 ;  /* 0x8000004229297221 */ /* 0x000fe20000000000 */
[----:B------:R-:W-:Y:S01]  /*17c0*/  PLOP3.LUT P4, PT, PT, PT, UP0, 0x40, 0x0 ;  /* 0x000000000000781c */ /* 0x000fe20003f8e808 */
[----:B------:R-:W-:Y:S01]  /*17d0*/  FMUL R64, R39, R64 ;  /* 0x0000004027407220 */ /* 0x000fe20000400000 */
[----:B------:R-:W-:Y:S01]  /*17e0*/  FADD R52, R27, R12 ;  /* 0x0000000c1b347221 */ /* 0x000fe20000000000 */
[C---:B------:R-:W-:Y:S01]  /*17f0*/  FFMA R39, R41.reuse, R68, R66 ;  /* 0x0000004429277223 */ /* 0x040fe20000000042 */
[----:B------:R-:W-:Y:S01]  /*1800*/  FSEL R14, R14, RZ, P4 ;  /* 0x000000ff0e0e7208 */ /* 0x000fe20002000000 */
[----:B------:R-:W-:Y:S01]  /*1810*/  FMUL R66, R41, R41 ;  /* 0x0000002929427220 */ /* 0x000fe20000400000 */
[----:B------:R-:W-:Y:S01]  /*1820*/  FSETP.NEU.AND P1, PT, R25, RZ, PT ;  /* 0x000000ff1900720b */ /* 0x000fe20003f2d000 */
[----:B------:R-:W-:Y:S01]  /*1830*/  FMUL R57, R52, 16777216 ;  /* 0x4b80000034397820 */ /* 0x000fe20000400000 */
[----:B------:R-:W-:Y:S01]  /*1840*/  FFMA R61, R56, R64, R61 ;  /* 0x00000040383d7223 */ /* 0x000fe2000000003d */
[----:B------:R-:W-:Y:S01]  /*1850*/  PRMT R15, R15, 0x7632, R15 ;  /* 0x000076320f0f7816 */ /* 0x000fe2000000000f */
[----:B------:R-:W-:Y:S01]  /*1860*/  FADD R56, R14, -R39 ;  /* 0x800000270e387221 */ /* 0x000fe20000000000 */
[----:B------:R-:W-:Y:S01]  /*1870*/  FSETP.GEU.AND P2, PT, R52, 1.175494350822287508e-38, PT ;  /* 0x008000003400780b */ /* 0x000fe20003f4e000 */
[----:B------:R-:W-:Y:S01]  /*1880*/  FMUL R66, R43, R66 ;  /* 0x000000422b427220 */ /* 0x000fe20000400000 */
[----:B------:R-:W-:Y:S01]  /*1890*/  FSEL R41, R48, RZ, P1 ;  /* 0x000000ff30297208 */ /* 0x000fe20000800000 */
[----:B------:R-:W-:Y:S01]  /*18a0*/  FMUL R48, R56, R56 ;  /* 0x0000003838307220 */ /* 0x000fe20000400000 */
[----:B------:R-:W-:Y:S01]  /*18b0*/  FSEL R57, R57, R52, !P2 ;  /* 0x0000003439397208 */ /* 0x000fe20005000000 */
[----:B------:R-:W-:Y:S01]  /*18c0*/  FFMA R61, R68, R66, R61 ;  /* 0x00000042443d7223 */ /* 0x000fe2000000003d */
[----:B------:R-:W-:Y:S01]  /*18d0*/  FSEL R70, R44, R27, !P2 ;  /* 0x0000001b2c467208 */ /* 0x000fe20005000000 */
[----:B------:R-:W-:Y:S01]  /*18e0*/  IMAD.U32 R15, R15, 0x10000, RZ ;  /* 0x000100000f0f7824 */ /* 0x000fe200078e00ff */
[----:B------:R-:W-:Y:S01]  /*18f0*/  PLOP3.LUT P2, PT, PT, PT, UP0, 0x40, 0x0 ;  /* 0x000000000000781c */ /* 0x000fe20003f4e808 */
[----:B------:R-:W-:Y:S01]  /*1900*/  FFMA R56, R56, R41, R39 ;  /* 0x0000002938387223 */ /* 0x000fe20000000027 */
[----:B------:R-:W-:Y:S01]  /*1910*/  FMUL R39, R29, R48 ;  /* 0x000000301d277220 */ /* 0x000fe20000400000 */
[----:B------:R-:W-:Y:S01]  /*1920*/  FADD R64, RZ, R61 ;  /* 0x0000003dff407221 */ /* 0x000fe20000000000 */
[----:B------:R-:W-:-:S02]  /*1930*/  FSETP.NEU.AND P1, PT, R30, RZ, PT ;  /* 0x000000ff1e00720b */ /* 0x000fc40003f2d000 */
[----:B------:R-:W-:Y:S01]  /*1940*/  FSEL R29, R15, RZ, P2 ;  /* 0x000000ff0f1d7208 */ /* 0x000fe20001000000 */
[----:B------:R-:W-:Y:S01]  /*1950*/  FFMA R39, R41, R39, R64 ;  /* 0x0000002729277223 */ /* 0x000fe20000000040 */
[----:B-----5:R-:W-:Y:S01]  /*1960*/  IMAD.U32 R15, R8, 0x10000, RZ ;  /* 0x00010000080f7824 */ /* 0x020fe200078e00ff */
[----:B------:R-:W-:Y:S02]  /*1970*/  FSEL R64, R31, RZ, P1 ;  /* 0x000000ff1f407208 */ /* 0x000fe40000800000 */
[--C-:B------:R-:W-:Y:S01]  /*1980*/  FADD R29, R29, -R56.reuse ;  /* 0x800000381d1d7221 */ /* 0x100fe20000000000 */
[----:B------:R-:W-:Y:S02]  /*1990*/  FSETP.NEU.AND P1, PT, R28, RZ, PT ;  /* 0x000000ff1c00720b */ /* 0x000fe40003f2d000 */
[----:B------:R-:W-:Y:S01]  /*19a0*/  FSEL R15, R15, RZ, P0 ;  /* 0x000000ff0f0f7208 */ /* 0x000fe20000000000 */
[C---:B------:R-:W-:Y:S01]  /*19b0*/  FFMA R56, R29.reuse, R64, R56 ;  /* 0x000000401d387223 */ /* 0x040fe20000000038 */
[----:B------:R-:W-:Y:S01]  /*19c0*/  FMUL R66, R29, R29 ;  /* 0x0000001d1d427220 */ /* 0x000fe20000400000 */
[----:B------:R-:W-:-:S02]  /*19d0*/  FSEL R68, R33, RZ, P1 ;  /* 0x000000ff21447208 */ /* 0x000fc40000800000 */
[----:B------:R-:W-:Y:S01]  /*19e0*/  PRMT R8, R8, 0x7632, R8 ;  /* 0x0000763208087816 */ /* 0x000fe20000000008 */
[----:B------:R-:W-:Y:S01]  /*19f0*/  FADD R15, R15, -R56 ;  /* 0x800000380f0f7221 */ /* 0x000fe20000000000 */
[----:B------:R-:W-:-:S03]  /*1a00*/  FMUL R66, R25, R66 ;  /* 0x0000004219427220 */ /* 0x000fc60000400000 */
[C---:B------:R-:W-:Y:S01]  /*1a10*/  FFMA R25, R15.reuse, R68, R56 ;  /* 0x000000440f197223 */ /* 0x040fe20000000038 */
[----:B------:R-:W-:Y:S01]  /*1a20*/  IMAD.U32 R8, R8, 0x10000, RZ ;  /* 0x0001000008087824 */ /* 0x000fe200078e00ff */
[----:B------:R-:W-:Y:S01]  /*1a30*/  FMUL R15, R15, R15 ;  /* 0x0000000f0f0f7220 */ /* 0x000fe20000400000 */
[----:B------:R-:W-:Y:S01]  /*1a40*/  FFMA R39, R64, R66, R39 ;  /* 0x0000004240277223 */ /* 0x000fe20000000027 */
[----:B------:R-:W-:Y:S02]  /*1a50*/  FSETP.NEU.AND P1, PT, R26, RZ, PT ;  /* 0x000000ff1a00720b */ /* 0x000fe40003f2d000 */
[----:B------:R-:W-:Y:S01]  /*1a60*/  FMUL R15, R30, R15 ;  /* 0x0000000f1e0f7220 */ /* 0x000fe20000400000 */
[----:B------:R-:W-:Y:S01]  /*1a70*/  FSEL R8, R8, RZ, P0 ;  /* 0x000000ff08087208 */ /* 0x000fe20000000000 */
[----:B------:R-:W0:Y:S02]  /*1a80*/  MUFU.RCP R57, R57 ;  /* 0x0000003900397308 */ /* 0x000e240000001000 */
[----:B------:R-:W-:Y:S01]  /*1a90*/  FFMA R39, R68, R15, R39 ;  /* 0x0000000f44277223 */ /* 0x000fe20000000027 */
[----:B------:R-:W-:Y:S01]  /*1aa0*/  IMAD.U32 R15, R9, 0x10000, RZ ;  /* 0x00010000090f7824 */ /* 0x000fe200078e00ff */
[----:B------:R-:W-:Y:S01]  /*1ab0*/  FSEL R56, R37, RZ, P1 ;  /* 0x000000ff25387208 */ /* 0x000fe20000800000 */
[----:B------:R-:W-:Y:S01]  /*1ac0*/  FADD R30, R8, -R25 ;  /* 0x80000019081e7221 */ /* 0x000fe20000000000 */
[----:B------:R-:W-:-:S02]  /*1ad0*/  FSETP.NEU.AND P1, PT, R46, RZ, PT ;  /* 0x000000ff2e00720b */ /* 0x000fc40003f2d000 */
[----:B------:R-:W-:Y:S01]  /*1ae0*/  FSEL R15, R15, RZ, P0 ;  /* 0x000000ff0f0f7208 */ /* 0x000fe20000000000 */
[C---:B------:R-:W-:Y:S01]  /*1af0*/  FMUL R29, R30.reuse, R30 ;  /* 0x0000001e1e1d7220 */ /* 0x040fe20000400000 */
[----:B------:R-:W-:Y:S01]  /*1b00*/  FFMA R30, R30, R56, R25 ;  /* 0x000000381e1e7223 */ /* 0x000fe20000000019 */
[----:B------:R-:W-:Y:S01]  /*1b10*/  PRMT R9, R9, 0x7632, R9 ;  /* 0x0000763209097816 */ /* 0x000fe20000000009 */
[----:B------:R-:W-:Y:S01]  /*1b20*/  FADD R48, R27, R52 ;  /* 0x000000341b307221 */ /* 0x000fe20000000000 */
[----:B------:R-:W-:Y:S01]  /*1b30*/  FSEL R64, R45, RZ, P1 ;  /* 0x000000ff2d407208 */ /* 0x000fe20000800000 */
[--C-:B------:R-:W-:Y:S02]  /*1b40*/  FADD R25, R15, -R30.reuse ;  /* 0x8000001e0f197221 */ /* 0x100fe40000000000 */
[----:B------:R-:W-:Y:S01]  /*1b50*/  IMAD.U32 R15, R9, 0x10000, RZ ;  /* 0x00010000090f7824 */ /* 0x000fe200078e00ff */
[C---:B------:R-:W-:Y:S01]  /*1b60*/  FMUL R43, R48.reuse, 16777216 ;  /* 0x4b800000302b7820 */ /* 0x040fe20000400000 */
[----:B------:R-:W-:Y:S01]  /*1b70*/  FSETP.GEU.AND P2, PT, R48, 1.175494350822287508e-38, PT ;  /* 0x008000003000780b */ /* 0x000fe20003f4e000 */
[C---:B------:R-:W-:Y:S01]  /*1b80*/  FFMA R30, R25.reuse, R64, R30 ;  /* 0x00000040191e7223 */ /* 0x040fe2000000001e */
[----:B------:R-:W-:Y:S01]  /*1b90*/  FMUL R31, R25, R25 ;  /* 0x00000019191f7220 */ /* 0x000fe20000400000 */
[----:B------:R-:W-:Y:S01]  /*1ba0*/  FSEL R25, R15, RZ, P0 ;  /* 0x000000ff0f197208 */ /* 0x000fe20000000000 */
[----:B0-----:R-:W-:Y:S01]  /*1bb0*/  FMUL R14, R57, R70 ;  /* 0x00000046390e7220 */ /* 0x001fe20000400000 */
[----:B------:R-:W-:Y:S01]  /*1bc0*/  FSEL R43, R43, R48, !P2 ;  /* 0x000000302b2b7208 */ /* 0x000fe20005000000 */
[----:B------:R-:W-:Y:S01]  /*1bd0*/  FMUL R29, R28, R29 ;  /* 0x0000001d1c1d7220 */ /* 0x000fe20000400000 */
[----:B------:R-:W-:-:S02]  /*1be0*/  FSEL R70, R44, R27, !P2 ;  /* 0x0000001b2c467208 */ /* 0x000fc40005000000 */
[----:B------:R-:W-:Y:S01]  /*1bf0*/  FSETP.NEU.AND P2, PT, R40, RZ, PT ;  /* 0x000000ff2800720b */ /* 0x000fe20003f4d000 */
[----:B------:R-:W-:Y:S01]  /*1c00*/  FADD R33, R25, -R30 ;  /* 0x8000001e19217221 */ /* 0x000fe20000000000 */
[----:B------:R-:W-:Y:S01]  /*1c10*/  FFMA R29, R56, R29, R39 ;  /* 0x0000001d381d7223 */ /* 0x000fe20000000027 */
[----:B------:R-:W-:Y:S01]  /*1c20*/  FMUL R31, R26, R31 ;  /* 0x0000001f1a1f7220 */ /* 0x000fe20000400000 */
[C---:B------:R-:W-:Y:S01]  /*1c30*/  IMAD.U32 R25, R10.reuse, 0x10000, RZ ;  /* 0x000100000a197824 */ /* 0x040fe200078e00ff */
[----:B------:R-:W-:Y:S02]  /*1c40*/  FSEL R56, R49, RZ, P2 ;  /* 0x000000ff31387208 */ /* 0x000fe40001000000 */
[----:B------:R-:W-:Y:S01]  /*1c50*/  PRMT R10, R10, 0x7632, R10 ;  /* 0x000076320a0a7816 */ /* 0x000fe2000000000a */
[----:B------:R-:W-:Y:S01]  /*1c60*/  FFMA R29, R64, R31, R29 ;  /* 0x0000001f401d7223 */ /* 0x000fe2000000001d */
[----:B------:R-:W-:Y:S01]  /*1c70*/  FMUL R31, R33, R33 ;  /* 0x00000021211f7220 */ /* 0x000fe20000400000 */
[----:B------:R-:W-:Y:S01]  /*1c80*/  FSEL R26, R25, RZ, P0 ;  /* 0x000000ff191a7208 */ /* 0x000fe20000000000 */
[----:B------:R-:W-:Y:S01]  /*1c90*/  FFMA R33, R33, R56, R30 ;  /* 0x0000003821217223 */ /* 0x000fe2000000001e */
[----:B------:R-:W-:Y:S01]  /*1ca0*/  FSETP.NEU.AND P2, PT, R42, RZ, PT ;  /* 0x000000ff2a00720b */ /* 0x000fe20003f4d000 */
[----:B------:R-:W-:Y:S01]  /*1cb0*/  IMAD.U32 R10, R10, 0x10000, RZ ;  /* 0x000100000a0a7824 */ /* 0x000fe200078e00ff */
[----:B------:R-:W-:Y:S01]  /*1cc0*/  FMUL R31, R46, R31 ;  /* 0x0000001f2e1f7220 */ /* 0x000fe20000400000 */
[----:B------:R-:W-:Y:S01]  /*1cd0*/  FADD R26, R26, -R33 ;  /* 0x800000211a1a7221 */ /* 0x000fe20000000000 */
[----:B------:R-:W-:-:S02]  /*1ce0*/  FSEL R50, R50, RZ, P2 ;  /* 0x000000ff32327208 */ /* 0x000fc40001000000 */
[----:B------:R-:W-:Y:S02]  /*1cf0*/  FSETP.NEU.AND P2, PT, R38, RZ, PT ;  /* 0x000000ff2600720b */ /* 0x000fe40003f4d000 */
[----:B------:R-:W-:Y:S01]  /*1d00*/  FSEL R10, R10, RZ, P0 ;  /* 0x000000ff0a0a7208 */ /* 0x000fe20000000000 */
[----:B------:R-:W-:Y:S01]  /*1d10*/  FFMA R33, R26, R50, R33 ;  /* 0x000000321a217223 */ /* 0x000fe20000000021 */
[C---:B------:R-:W-:Y:S01]  /*1d20*/  PRMT R25, R11.reuse, 0x7632, R25 ;  /* 0x000076320b197816 */ /* 0x040fe20000000019 */
[----:B------:R-:W-:Y:S01]  /*1d30*/  FFMA R29, R56, R31, R29 ;  /* 0x0000001f381d7223 */ /* 0x000fe2000000001d */
[----:B------:R-:W-:Y:S01]  /*1d40*/  IMAD.U32 R11, R11, 0x10000, RZ ;  /* 0x000100000b0b7824 */ /* 0x000fe200078e00ff */
[----:B------:R-:W-:Y:S01]  /*1d50*/  FMUL R31, R26, R26 ;  /* 0x0000001a1a1f7220 */ /* 0x000fe20000400000 */
[----:B------:R-:W-:Y:S01]  /*1d60*/  FSEL R26, R5, RZ, P2 ;  /* 0x000000ff051a7208 */ /* 0x000fe20001000000 */
[----:B------:R-:W-:Y:S01]  /*1d70*/  FADD R10, R10, -R33 ;  /* 0x800000210a0a7221 */ /* 0x000fe20000000000 */
[----:B------:R-:W-:-:S02]  /*1d80*/  FSETP.NEU.AND P2, PT, R36, RZ, PT ;  /* 0x000000ff2400720b */ /* 0x000fc40003f4d000 */
[----:B------:R-:W-:Y:S01]  /*1d90*/  FSEL R11, R11, RZ, P0 ;  /* 0x000000ff0b0b7208 */ /* 0x000fe20000000000 */
[----:B------:R-:W-:Y:S01]  /*1da0*/  FFMA R30, R10, R26, R33 ;  /* 0x0000001a0a1e7223 */ /* 0x000fe20000000021 */
[----:B------:R-:W-:Y:S01]  /*1db0*/  FMUL R31, R40, R31 ;  /* 0x0000001f281f7220 */ /* 0x000fe20000400000 */
[----:B------:R-:W-:Y:S01]  /*1dc0*/  FADD R29, RZ, R29 ;  /* 0x0000001dff1d7221 */ /* 0x000fe20000000000 */
[----:B------:R-:W-:Y:S01]  /*1dd0*/  FMUL R5, R10, R10 ;  /* 0x0000000a0a057220 */ /* 0x000fe20000400000 */
[----:B------:R-:W-:Y:S01]  /*1de0*/  IMAD.U32 R25, R25, 0x10000, RZ ;  /* 0x0001000019197824 */ /* 0x000fe200078e00ff */
[----:B------:R-:W-:Y:S01]  /*1df0*/  FSEL R10, R53, RZ, P2 ;  /* 0x000000ff350a7208 */ /* 0x000fe20001000000 */
[--C-:B------:R-:W-:Y:S01]  /*1e00*/  FADD R11, R11, -R30.reuse ;  /* 0x8000001e0b0b7221 */ /* 0x100fe20000000000 */
[----:B------:R-:W-:Y:S01]  /*1e10*/  FFMA R29, R50, R31, R29 ;  /* 0x0000001f321d7223 */ /* 0x000fe2000000001d */
[----:B------:R-:W-:Y:S01]  /*1e20*/  FMUL R5, R42, R5 ;  /* 0x000000052a057220 */ /* 0x000fe20000400000 */
[----:B------:R-:W-:Y:S01]  /*1e30*/  FSEL R25, R25, RZ, P0 ;  /* 0x000000ff19197208 */ /* 0x000fe20000000000 */
[C---:B------:R-:W-:Y:S01]  /*1e40*/  FFMA R30, R11.reuse, R10, R30 ;  /* 0x0000000a0b1e7223 */ /* 0x040fe2000000001e */
[----:B------:R-:W-:Y:S01]  /*1e50*/  FSETP.NEU.AND P2, PT, R4, RZ, PT ;  /* 0x000000ff0400720b */ /* 0x000fe20003f4d000 */
[----:B------:R-:W-:Y:S01]  /*1e60*/  FFMA R29, R26, R5, R29 ;  /* 0x000000051a1d7223 */ /* 0x000fe2000000001d */
[----:B------:R-:W-:Y:S01]  /*1e70*/  FMUL R31, R11, R11 ;  /* 0x0000000b0b1f7220 */ /* 0x000fe20000400000 */
[----:B--2---:R-:W-:Y:S01]  /*1e80*/  IMAD.U32 R5, R16, 0x10000, RZ ;  /* 0x0001000010057824 */ /* 0x004fe200078e00ff */
[----:B------:R-:W-:Y:S01]  /*1e90*/  FSEL R58, R58, RZ, P2 ;  /* 0x000000ff3a3a7208 */ /* 0x000fe20001000000 */
[----:B------:R-:W-:Y:S01]  /*1ea0*/  FADD R25, R25, -R30 ;  /* 0x8000001e19197221 */ /* 0x000fe20000000000 */
[----:B------:R-:W-:Y:S01]  /*1eb0*/  FADD R28, R27, R48 ;  /* 0x000000301b1c7221 */ /* 0x000fe20000000000 */
[----:B------:R-:W-:Y:S01]  /*1ec0*/  FMUL R31, R38, R31 ;  /* 0x0000001f261f7220 */ /* 0x000fe20000400000 */
[----:B------:R-:W-:Y:S01]  /*1ed0*/  FSEL R5, R5, RZ, P0 ;  /* 0x000000ff05057208 */ /* 0x000fe20000000000 */
[----:B------:R-:W-:Y:S01]  /*1ee0*/  FFMA R30, R25, R58, R30 ;  /* 0x0000003a191e7223 */ /* 0x000fe2000000001e */
[----:B------:R-:W-:Y:S01]  /*1ef0*/  FSETP.NEU.AND P2, PT, R6, RZ, PT ;  /* 0x000000ff0600720b */ /* 0x000fe20003f4d000 */
[----:B------:R-:W-:Y:S01]  /*1f00*/  FADD R9, R27, R28 ;  /* 0x0000001c1b097221 */ /* 0x000fe20000000000 */
[----:B------:R-:W-:Y:S01]  /*1f10*/  PRMT R16, R16, 0x7632, R16 ;  /* 0x0000763210107816 */ /* 0x000fe20000000010 */
[----:B------:R-:W-:Y:S01]  /*1f20*/  FFMA R29, R10, R31, R29 ;  /* 0x0000001f0a1d7223 */ /* 0x000fe2000000001d */
[----:B------:R-:W-:Y:S01]  /*1f30*/  FSEL R10, R7, RZ, P2 ;  /* 0x000000ff070a7208 */ /* 0x000fe20001000000 */
[--C-:B------:R-:W-:Y:S01]  /*1f40*/  FADD R5, R5, -R30.reuse ;  /* 0x8000001e05057221 */ /* 0x100fe20000000000 */
[----:B------:R-:W-:Y:S01]  /*1f50*/  FSETP.GEU.AND P3, PT, R28, 1.175494350822287508e-38, PT ;  /* 0x008000001c00780b */ /* 0x000fe20003f6e000 */
[C---:B------:R-:W-:Y:S01]  /*1f60*/  FMUL R26, R9.reuse, 16777216 ;  /* 0x4b800000091a7820 */ /* 0x040fe20000400000 */
[----:B------:R-:W-:Y:S01]  /*1f70*/  FSETP.GEU.AND P1, PT, R9, 1.175494350822287508e-38, PT ;  /* 0x008000000900780b */ /* 0x000fe20003f2e000 */
[----:B------:R-:W-:Y:S01]  /*1f80*/  IMAD.U32 R16, R16, 0x10000, RZ ;  /* 0x0001000010107824 */ /* 0x000fe200078e00ff */
[----:B------:R-:W-:Y:S01]  /*1f90*/  FMUL R11, R25, R25 ;  /* 0x00000019190b7220 */ /* 0x000fe20000400000 */
[C---:B------:R-:W-:Y:S01]  /*1fa0*/  FFMA R7, R5.reuse, R10, R30 ;  /* 0x0000000a05077223 */ /* 0x040fe2000000001e */
[C---:B------:R-:W-:Y:S01]  /*1fb0*/  FSEL R15, R44.reuse, R27, !P3 ;  /* 0x0000001b2c0f7208 */ /* 0x040fe20005800000 */
[----:B------:R-:W-:Y:S01]  /*1fc0*/  FMUL R5, R5, R5 ;  /* 0x0000000505057220 */ /* 0x000fe20000400000 */
[----:B------:R-:W-:-:S02]  /*1fd0*/  FSEL R27, R44, R27, !P1 ;  /* 0x0000001b2c1b7208 */ /* 0x000fc40004800000 */
[----:B------:R-:W-:Y:S01]  /*1fe0*/  FSEL R25, R26, R9, !P1 ;  /* 0x000000091a197208 */ /* 0x000fe20004800000 */
[----:B------:R-:W-:Y:S01]  /*1ff0*/  FMUL R11, R36, R11 ;  /* 0x0000000b240b7220 */ /* 0x000fe20000400000 */
[----:B------:R-:W-:Y:S02]  /*2000*/  FSEL R16, R16, RZ, P0 ;  /* 0x000000ff10107208 */ /* 0x000fe40000000000 */
[----:B------:R-:W-:Y:S01]  /*2010*/  FSETP.NEU.AND P1, PT, R60, RZ, PT ;  /* 0x000000ff3c00720b */ /* 0x000fe20003f2d000 */
[----:B------:R-:W-:Y:S01]  /*2020*/  FMUL R5, R4, R5 ;  /* 0x0000000504057220 */ /* 0x000fe20000400000 */
[----:B------:R-:W-:Y:S01]  /*2030*/  IMAD.U32 R4, R17, 0x10000, RZ ;  /* 0x0001000011047824 */ /* 0x000fe200078e00ff */
[----:B------:R-:W-:Y:S01]  /*2040*/  FFMA R11, R58, R11, R29 ;  /* 0x0000000b3a0b7223 */ /* 0x000fe2000000001d */
[----:B------:R-:W-:Y:S01]  /*2050*/  FSEL R26, R13, RZ, P1 ;  /* 0x000000ff0d1a7208 */ /* 0x000fe20000800000 */
[----:B------:R-:W-:Y:S01]  /*2060*/  FADD R16, R16, -R7 ;  /* 0x8000000710107221 */ /* 0x000fe20000000000 */
[----:B------:R-:W-:Y:S01]  /*2070*/  PRMT R17, R17, 0x7632, R17 ;  /* 0x0000763211117816 */ /* 0x000fe20000000011 */
[----:B------:R-:W-:Y:S01]  /*2080*/  FFMA R5, R10, R5, R11 ;  /* 0x000000050a057223 */ /* 0x000fe2000000000b */
[----:B------:R-:W-:Y:S01]  /*2090*/  FSEL R4, R4, RZ, P0 ;  /* 0x000000ff04047208 */ /* 0x000fe20000000000 */
[----:B------:R-:W-:Y:S01]  /*20a0*/  FFMA R7, R16, R26, R7 ;  /* 0x0000001a10077223 */ /* 0x000fe20000000007 */
[----:B------:R-:W-:Y:S01]  /*20b0*/  FSETP.NEU.AND P1, PT, R62, RZ, PT ;  /* 0x000000ff3e00720b */ /* 0x000fe20003f2d000 */
[----:B------:R-:W-:Y:S01]  /*20c0*/  FMUL R11, R16, R16 ;  /* 0x00000010100b7220 */ /* 0x000fe20000400000 */
[----:B------:R-:W-:Y:S01]  /*20d0*/  IMAD.U32 R17, R17, 0x10000, RZ ;  /* 0x0001000011117824 */ /* 0x000fe200078e00ff */
[--C-:B------:R-:W-:Y:S01]  /*20e0*/  FADD R4, R4, -R7.reuse ;  /* 0x8000000704047221 */ /* 0x100fe20000000000 */
[----:B------:R-:W-:Y:S01]  /*20f0*/  FSEL R51, R51, RZ, P1 ;  /* 0x000000ff33337208 */ /* 0x000fe20000800000 */
[----:B------:R-:W-:Y:S01]  /*2100*/  FMUL R11, R6, R11 ;  /* 0x0000000b060b7220 */ /* 0x000fe20000400000 */
[----:B------:R-:W-:Y:S01]  /*2110*/  FMUL R37, R28, 16777216 ;  /* 0x4b8000001c257820 */ /* 0x000fe20000400000 */
[----:B------:R-:W0:Y:S01]  /*2120*/  MUFU.RCP R43, R43 ;  /* 0x0000002b002b7308 */ /* 0x000e220000001000 */
[----:B------:R-:W-:Y:S01]  /*2130*/  FSEL R17, R17, RZ, P0 ;  /* 0x000000ff11117208 */ /* 0x000fe20000000000 */
[----:B------:R-:W-:Y:S01]  /*2140*/  FFMA R6, R4, R51, R7 ;  /* 0x0000003304067223 */ /* 0x000fe20000000007 */
[----:B------:R-:W-:Y:S01]  /*2150*/  FSETP.NEU.AND P1, PT, R12, RZ, PT ;  /* 0x000000ff0c00720b */ /* 0x000fe20003f2d000 */
[----:B------:R-:W1:Y:S01]  /*2160*/  SHFL.BFLY PT, R16, R9, 0x10, 0x1f ;  /* 0x0e001f0009107f89 */ /* 0x000e6200000e0000 */
[----:B------:R-:W-:Y:S01]  /*2170*/  FFMA R5, R26, R11, R5 ;  /* 0x0000000b1a057223 */ /* 0x000fe20000000005 */
[----:B------:R-:W-:Y:S01]  /*2180*/  FMUL R11, R4, R4 ;  /* 0x00000004040b7220 */ /* 0x000fe20000400000 */
[----:B------:R-:W-:Y:S01]  /*2190*/  FSEL R37, R37, R28, !P3 ;  /* 0x0000001c25257208 */ /* 0x000fe20005800000 */
[----:B------:R-:W-:Y:S01]  /*21a0*/  IMAD.U32 R4, R18, 0x10000, RZ ;  /* 0x0001000012047824 */ /* 0x000fe200078e00ff */
[----:B------:R-:W-:Y:S01]  /*21b0*/  FADD R17, R17, -R6 ;  /* 0x8000000611117221 */ /* 0x000fe20000000000 */
[----:B------:R-:W-:Y:S01]  /*21c0*/  FSEL R7, R54, RZ, P1 ;  /* 0x000000ff36077208 */ /* 0x000fe20000800000 */
[----:B------:R-:W2:Y:S01]  /*21d0*/  MUFU.RCP R40, R37 ;  /* 0x0000002500287308 */ /* 0x000ea20000001000 */
[----:B------:R-:W-:Y:S01]  /*21e0*/  PRMT R18, R18, 0x7632, R18 ;  /* 0x0000763212127816 */ /* 0x000fe20000000012 */
[----:B------:R-:W-:Y:S01]  /*21f0*/  FADD R10, RZ, R5 ;  /* 0x00000005ff0a7221 */ /* 0x000fe20000000000 */
[C---:B------:R-:W-:Y:S01]  /*2200*/  FMUL R5, R17.reuse, R17 ;  /* 0x0000001111057220 */ /* 0x040fe20000400000 */
[----:B------:R-:W-:Y:S01]  /*2210*/  FSEL R4, R4, RZ, P0 ;  /* 0x000000ff04047208 */ /* 0x000fe20000000000 */
[----:B------:R-:W-:Y:S01]  /*2220*/  FFMA R17, R17, R7, R6 ;  /* 0x0000000711117223 */ /* 0x000fe20000000006 */
[----:B------:R-:W-:Y:S01]  /*2230*/  FSETP.NEU.AND P1, PT, R52, RZ, PT ;  /* 0x000000ff3400720b */ /* 0x000fe20003f2d000 */
[----:B------:R-:W-:Y:S01]  /*2240*/  IMAD.U32 R18, R18, 0x10000, RZ ;  /* 0x0001000012127824 */ /* 0x000fe200078e00ff */
[----:B------:R-:W-:Y:S01]  /*2250*/  FMUL R11, R60, R11 ;  /* 0x0000000b3c0b7220 */ /* 0x000fe20000400000 */
[----:B------:R-:W-:Y:S01]  /*2260*/  FADD R6, R4, -R17 ;  /* 0x8000001104067221 */ /* 0x000fe20000000000 */
[----:B------:R-:W-:Y:S01]  /*2270*/  FSEL R14, R14, RZ, P1 ;  /* 0x000000ff0e0e7208 */ /* 0x000fe20000800000 */
[----:B0-----:R-:W-:Y:S01]  /*2280*/  FMUL R8, R43, R70 ;  /* 0x000000462b087220 */ /* 0x001fe20000400000 */
[----:B------:R-:W0:Y:S01]  /*2290*/  MUFU.RCP R30, R25 ;  /* 0x00000019001e7308 */ /* 0x000e220000001000 */
[----:B------:R-:W-:-:S02]  /*22a0*/  FSEL R18, R18, RZ, P0 ;  /* 0x000000ff12127208 */ /* 0x000fc40000000000 */
[----:B------:R-:W-:Y:S01]  /*22b0*/  FSETP.NEU.AND P1, PT, R48, RZ, PT ;  /* 0x000000ff3000720b */ /* 0x000fe20003f2d000 */
[C---:B------:R-:W-:Y:S01]  /*22c0*/  FFMA R17, R6.reuse, R14, R17 ;  /* 0x0000000e06117223 */ /* 0x040fe20000000011 */
[----:B------:R-:W-:Y:S01]  /*22d0*/  FFMA R10, R51, R11, R10 ;  /* 0x0000000b330a7223 */ /* 0x000fe2000000000a */
[C---:B------:R-:W-:Y:S01]  /*22e0*/  PRMT R4, R19.reuse, 0x7632, R4 ;  /* 0x0000763213047816 */ /* 0x040fe20000000004 */
[----:B------:R-:W-:Y:S01]  /*22f0*/  FMUL R11, R6, R6 ;  /* 0x00000006060b7220 */ /* 0x000fe20000400000 */
[----:B------:R-:W-:Y:S01]  /*2300*/  IMAD.U32 R19, R19, 0x10000, RZ ;  /* 0x0001000013137824 */ /* 0x000fe200078e00ff */
[----:B------:R-:W-:Y:S01]  /*2310*/  FSEL R8, R8, RZ, P1 ;  /* 0x000000ff08087208 */ /* 0x000fe20000800000 */
[--C-:B------:R-:W-:Y:S01]  /*2320*/  FADD R18, R18, -R17.reuse ;  /* 0x8000001112127221 */ /* 0x100fe20000000000 */
[----:B--2---:R-:W-:Y:S01]  /*2330*/  FMUL R15, R40, R15 ;  /* 0x0000000f280f7220 */ /* 0x004fe20000400000 */
[----:B------:R-:W-:Y:S01]  /*2340*/  FMUL R5, R62, R5 ;  /* 0x000000053e057220 */ /* 0x000fe20000400000 */
[----:B------:R-:W-:Y:S01]  /*2350*/  FMUL R11, R12, R11 ;  /* 0x0000000b0c0b7220 */ /* 0x000fe20000400000 */
[----:B------:R-:W-:Y:S01]  /*2360*/  FSEL R19, R19, RZ, P0 ;  /* 0x000000ff13137208 */ /* 0x000fe20000000000 */
[----:B-1----:R-:W-:Y:S01]  /*2370*/  FADD R12, R9, R16 ;  /* 0x00000010090c7221 */ /* 0x002fe20000000000 */
[----:B------:R-:W-:Y:S01]  /*2380*/  FSETP.NEU.AND P1, PT, R28, RZ, PT ;  /* 0x000000ff1c00720b */ /* 0x000fe20003f2d000 */
[----:B------:R-:W-:Y:S01]  /*2390*/  FFMA R6, R18, R8, R17 ;  /* 0x0000000812067223 */ /* 0x000fe20000000011 */
[----:B------:R-:W-:Y:S01]  /*23a0*/  FFMA R5, R7, R5, R10 ;  /* 0x0000000507057223 */ /* 0x000fe2000000000a */
[----:B------:R-:W-:Y:S01]  /*23b0*/  IMAD.U32 R4, R4, 0x10000, RZ ;  /* 0x0001000004047824 */ /* 0x000fe200078e00ff */
[----:B------:R-:W-:Y:S01]  /*23c0*/  FSEL R10, R15, RZ, P1 ;  /* 0x000000ff0f0a7208 */ /* 0x000fe20000800000 */
[--C-:B------:R-:W-:Y:S01]  /*23d0*/  FADD R19, R19, -R6.reuse ;  /* 0x8000000613137221 */ /* 0x100fe20000000000 */
[----:B------:R-:W-:Y:S01]  /*23e0*/  FSETP.GEU.AND P3, PT, |R12|, 1.175494350822287508e-38, PT ;  /* 0x008000000c00780b */ /* 0x000fe20003f6e200 */
[----:B0-----:R-:W-:Y:S01]  /*23f0*/  FMUL R27, R30, R27 ;  /* 0x0000001b1e1b7220 */ /* 0x001fe20000400000 */
[----:B------:R-:W-:Y:S01]  /*2400*/  FFMA R5, R14, R11, R5 ;  /* 0x0000000b0e057223 */ /* 0x000fe20000000005 */
[----:B------:R-:W-:Y:S01]  /*2410*/  FSEL R4, R4, RZ, P0 ;  /* 0x000000ff04047208 */ /* 0x000fe20000000000 */
[C---:B------:R-:W-:Y:S01]  /*2420*/  FMUL R11, R12.reuse, 0.25 ;  /* 0x3e8000000c0b7820 */ /* 0x040fe20000400000 */
[----:B------:R-:W-:Y:S01]  /*2430*/  FSETP.NEU.AND P2, PT, R9, RZ, PT ;  /* 0x000000ff0900720b */ /* 0x000fe20003f4d000 */
[----:B------:R-:W-:Y:S01]  /*2440*/  FFMA R6, R19, R10, R6 ;  /* 0x0000000a13067223 */ /* 0x000fe20000000006 */
[----:B------:R-:W-:Y:S01]  /*2450*/  FSETP.GT.AND P1, PT, |R12|, 8.50705917302346158658e+37, PT ;  /* 0x7e8000000c00780b */ /* 0x000fe20003f24200 */
[----:B------:R-:W-:Y:S01]  /*2460*/  FMUL R7, R18, R18 ;  /* 0x0000001212077220 */ /* 0x000fe20000400000 */
[----:B------:R-:W0:Y:S01]  /*2470*/  SHFL.BFLY PT, R15, R12, 0x8, 0x1f ;  /* 0x0d001f000c0f7f89 */ /* 0x000e2200000e0000 */
[----:B------:R-:W-:Y:S01]  /*2480*/  FSEL R27, R27, RZ, P2 ;  /* 0x000000ff1b1b7208 */ /* 0x000fe20001000000 */
[--C-:B------:R-:W-:Y:S01]  /*2490*/  FADD R4, R4, -R6.reuse ;  /* 0x8000000604047221 */ /* 0x100fe20000000000 */
[----:B------:R-:W-:Y:S01]  /*24a0*/  FSEL R13, R11, R12, P1 ;  /* 0x0000000c0b0d7208 */ /* 0x000fe20000800000 */
[----:B------:R-:W-:Y:S01]  /*24b0*/  FMUL R52, R52, R7 ;  /* 0x0000000734347220 */ /* 0x000fe20000400000 */
[----:B------:R-:W-:Y:S01]  /*24c0*/  FMUL R19, R19, R19 ;  /* 0x0000001313137220 */ /* 0x000fe20000400000 */
[-C--:B------:R-:W-:Y:S01]  /*24d0*/  FFMA R6, R27, R4.reuse, R6 ;  /* 0x000000041b067223 */ /* 0x080fe20000000006 */
[----:B------:R-:W-:Y:S01]  /*24e0*/  FMUL R7, R4, R4 ;  /* 0x0000000404077220 */ /* 0x000fe20000400000 */
[----:B------:R-:W-:Y:S01]  /*24f0*/  FFMA R5, R52, R8, R5 ;  /* 0x0000000834057223 */ /* 0x000fe20000000005 */
[----:B------:R-:W-:Y:S01]  /*2500*/  @!P3 FMUL R13, R13, 16777216 ;  /* 0x4b8000000d0db820 */ /* 0x000fe20000400000 */
[----:B------:R-:W-:Y:S01]  /*2510*/  FMUL R19, R48, R19 ;  /* 0x0000001330137220 */ /* 0x000fe20000400000 */
[----:B------:R-:W1:Y:S01]  /*2520*/  SHFL.BFLY PT, R11, R6, 0x10, 0x1f ;  /* 0x0e001f00060b7f89 */ /* 0x000e6200000e0000 */
[----:B------:R-:W-:-:S02]  /*2530*/  FMUL R28, R28, R7 ;  /* 0x000000071c1c7220 */ /* 0x000fc40000400000 */
[----:B------:R-:W-:Y:S01]  /*2540*/  FFMA R10, R10, R19, R5 ;  /* 0x000000130a0a7223 */ /* 0x000fe20000000005 */
[----:B------:R-:W2:Y:S03]  /*2550*/  MUFU.RCP R13, R13 ;  /* 0x0000000d000d7308 */ /* 0x000ea60000001000 */
[----:B------:R-:W-:Y:S01]  /*2560*/  FFMA R10, R27, R28, R10 ;  /* 0x0000001c1b0a7223 */ /* 0x000fe2000000000a */
[----:B------:R-:W-:-:S04]  /*2570*/  @P1 FMUL R16, R16, 0.25 ;  /* 0x3e80000010101820 */ /* 0x000fc80000400000 */
[----:B------:R-:W3:Y:S01]  /*2580*/  SHFL.BFLY PT, R5, R10, 0x10, 0x1f ;  /* 0x0e001f000a057f89 */ /* 0x000ee200000e0000 */
[----:B0-----:R-:W-:Y:S01]  /*2590*/  FADD R8, R12, R15 ;  /* 0x0000000f0c087221 */ /* 0x001fe20000000000 */
[----:B------:R-:W-:Y:S01]  /*25a0*/  @!P3 FMUL R16, R16, 16777216 ;  /* 0x4b8000001010b820 */ /* 0x000fe20000400000 */
[----:B------:R-:W-:-:S03]  /*25b0*/  FSETP.NEU.AND P2, PT, R12, RZ, PT ;  /* 0x000000ff0c00720b */ /* 0x000fc60003f4d000 */
[C---:B------:R-:W-:Y:S01]  /*25c0*/  FSETP.GEU.AND P3, PT, |R8|.reuse, 1.175494350822287508e-38, PT ;  /* 0x008000000800780b */ /* 0x040fe20003f6e200 */
[----:B--2---:R-:W-:Y:S01]  /*25d0*/  FMUL R16, R13, R16 ;  /* 0x000000100d107220 */ /* 0x004fe20000400000 */
[C---:B------:R-:W-:Y:S01]  /*25e0*/  FMUL R7, R8.reuse, 0.25 ;  /* 0x3e80000008077820 */ /* 0x040fe20000400000 */
[----:B------:R-:W-:Y:S01]  /*25f0*/  FSETP.GT.AND P1, PT, |R8|, 8.50705917302346158658e+37, PT ;  /* 0x7e8000000800780b */ /* 0x000fe20003f24200 */
[----:B------:R-:W0:Y:S01]  /*2600*/  SHFL.BFLY PT, R17, R8, 0x4, 0x1f ;  /* 0x0c801f0008117f89 */ /* 0x000e2200000e0000 */
[----:B-1----:R-:W-:Y:S01]  /*2610*/  FADD R11, -R6, R11 ;  /* 0x0000000b060b7221 */ /* 0x002fe20000000100 */
[----:B------:R-:W-:Y:S02]  /*2620*/  FSEL R16, R16, RZ, P2 ;  /* 0x000000ff10107208 */ /* 0x000fe40001000000 */
[----:B------:R-:W-:Y:S01]  /*2630*/  FSEL R13, R7, R8, P1 ;  /* 0x00000008070d7208 */ /* 0x000fe20000800000 */
[C---:B------:R-:W-:Y:S02]  /*2640*/  FMUL R4, R11.reuse, R11 ;  /* 0x0000000b0b047220 */ /* 0x040fe40000400000 */
[----:B------:R-:W-:-:S02]  /*2650*/  FFMA R6, R11, R16, R6 ;  /* 0x000000100b067223 */ /* 0x000fc40000000006 */
[----:B------:R-:W-:Y:S01]  /*2660*/  @!P3 FMUL R13, R13, 16777216 ;  /* 0x4b8000000d0db820 */ /* 0x000fe20000400000 */
[----:B------:R-:W-:Y:S02]  /*2670*/  FMUL R4, R9, R4 ;  /* 0x0000000409047220 */ /* 0x000fe40000400000 */
[----:B------:R-:W1:Y:S01]  /*2680*/  SHFL.BFLY PT, R7, R6, 0x8, 0x1f ;  /* 0x0d001f0006077f89 */ /* 0x000e6200000e0000 */
[----:B---3--:R-:W-:Y:S01]  /*2690*/  FADD R5, R10, R5 ;  /* 0x000000050a057221 */ /* 0x008fe20000000000 */
[----:B------:R-:W2:Y:S03]  /*26a0*/  MUFU.RCP R14, R13 ;  /* 0x0000000d000e7308 */ /* 0x000ea60000001000 */
[----:B------:R-:W-:Y:S01]  /*26b0*/  FFMA R4, R16, R4, R5 ;  /* 0x0000000410047223 */ /* 0x000fe20000000005 */
[----:B------:R-:W-:-:S04]  /*26c0*/  @P1 FMUL R15, R15, 0.25 ;  /* 0x3e8000000f0f1820 */ /* 0x000fc80000400000 */
[----:B------:R-:W3:Y:S01]  /*26d0*/  SHFL.BFLY PT, R5, R4, 0x8, 0x1f ;  /* 0x0d001f0004057f89 */ /* 0x000ee200000e0000 */
[----:B------:R-:W-:Y:S01]  /*26e0*/  @!P3 FMUL R15, R15, 16777216 ;  /* 0x4b8000000f0fb820 */ /* 0x000fe20000400000 */
[C---:B0-----:R-:W-:Y:S01]  /*26f0*/  FADD R10, R8.reuse, R17 ;  /* 0x00000011080a7221 */ /* 0x041fe20000000000 */
[----:B------:R-:W-:-:S04]  /*2700*/  FSETP.NEU.AND P2, PT, R8, RZ, PT ;  /* 0x000000ff0800720b */ /* 0x000fc80003f4d000 */
[----:B------:R-:W-:Y:S01]  /*2710*/  FSETP.GEU.AND P3, PT, |R10|, 1.175494350822287508e-38, PT ;  /* 0x008000000a00780b */ /* 0x000fe20003f6e200 */
[----:B--2---:R-:W-:Y:S01]  /*2720*/  FMUL R14, R14, R15 ;  /* 0x0000000f0e0e7220 */ /* 0x004fe20000400000 */
[C---:B------:R-:W-:Y:S01]  /*2730*/  FMUL R9, R10.reuse, 0.25 ;  /* 0x3e8000000a097820 */ /* 0x040fe20000400000 */
[----:B------:R-:W-:Y:S01]  /*2740*/  FSETP.GT.AND P1, PT, |R10|, 8.50705917302346158658e+37, PT ;  /* 0x7e8000000a00780b */ /* 0x000fe20003f24200 */
[----:B------:R-:W0:Y:S02]  /*2750*/  SHFL.BFLY PT, R13, R10, 0x2, 0x1f ;  /* 0x0c401f000a0d7f89 */ /* 0x000e2400000e0000 */
[----:B------:R-:W-:Y:S01]  /*2760*/  FSEL R14, R14, RZ, P2 ;  /* 0x000000ff0e0e7208 */ /* 0x000fe20001000000 */
[----:B-1----:R-:W-:Y:S01]  /*2770*/  FADD R7, -R6, R7 ;  /* 0x0000000706077221 */ /* 0x002fe20000000100 */
[----:B------:R-:W-:-:S03]  /*2780*/  FSEL R11, R9, R10, P1 ;  /* 0x0000000a090b7208 */ /* 0x000fc60000800000 */
[C---:B------:R-:W-:Y:S01]  /*2790*/  FFMA R6, R7.reuse, R14, R6 ;  /* 0x0000000e07067223 */ /* 0x040fe20000000006 */
[----:B------:R-:W-:Y:S01]  /*27a0*/  FMUL R7, R7, R7 ;  /* 0x0000000707077220 */ /* 0x000fe20000400000 */
[----:B------:R-:W-:-:S03]  /*27b0*/  @!P3 FMUL R11, R11, 16777216 ;  /* 0x4b8000000b0bb820 */ /* 0x000fc60000400000 */
[----:B------:R-:W-:Y:S01]  /*27c0*/  FMUL R7, R12, R7 ;  /* 0x000000070c077220 */ /* 0x000fe20000400000 */
[----:B---3--:R-:W-:Y:S01]  /*27d0*/  FADD R5, R4, R5 ;  /* 0x0000000504057221 */ /* 0x008fe20000000000 */
[----:B------:R-:W1:Y:S01]  /*27e0*/  SHFL.BFLY PT, R9, R6, 0x4, 0x1f ;  /* 0x0c801f0006097f89 */ /* 0x000e6200000e0000 */
[----:B------:R-:W2:Y:S02]  /*27f0*/  MUFU.RCP R12, R11 ;  /* 0x0000000b000c7308 */ /* 0x000ea40000001000 */
        /* <DEDUP_REMOVED lines=9> */
[----:B------:R-:W-:-:S03]  /*2890*/  FSETP.GT.AND P1, PT, |R14|, 8.50705917302346158658e+37, PT ;  /* 0x7e8000000e00780b */ /* 0x000fc60003f24200 */
[----:B------:R-:W-:Y:S01]  /*28a0*/  FSEL R12, R12, RZ, P2 ;  /* 0x000000ff0c0c7208 */ /* 0x000fe20001000000 */
[----:B-1----:R-:W-:Y:S01]  /*28b0*/  FADD R9, -R6, R9 ;  /* 0x0000000906097221 */ /* 0x002fe20000000100 */
[----:B------:R-:W-:Y:S01]  /*28c0*/  FSEL R11, R7, R14, P1 ;  /* 0x0000000e070b7208 */ /* 0x000fe20000800000 */
[----:B------:R-:W0:Y:S02]  /*28d0*/  SHFL.BFLY PT, R15, R14, 0x1, 0x1f ;  /* 0x0c201f000e0f7f89 */ /* 0x000e2400000e0000 */
[C---:B------:R-:W-:Y:S01]  /*28e0*/  FMUL R7, R9.reuse, R9 ;  /* 0x0000000909077220 */ /* 0x040fe20000400000 */
[----:B------:R-:W-:Y:S01]  /*28f0*/  FFMA R6, R9, R12, R6 ;  /* 0x0000000c09067223 */ /* 0x000fe20000000006 */
[----:B------:R-:W-:Y:S02]  /*2900*/  @!P3 FMUL R11, R11, 16777216 ;  /* 0x4b8000000b0bb820 */ /* 0x000fe40000400000 */
        /* <DEDUP_REMOVED lines=8> */
[----:B------:R-:W-:-:S03]  /*2990*/  FSETP.NEU.AND P1, PT, R14, RZ, PT ;  /* 0x000000ff0e00720b */ /* 0x000fc60003f2d000 */
[----:B--2---:R-:W-:Y:S01]  /*29a0*/  FMUL R8, R8, R13 ;  /* 0x0000000d08087220 */ /* 0x004fe20000400000 */
[----:B0-----:R-:W-:-:S04]  /*29b0*/  FADD R12, R14, R15 ;  /* 0x0000000f0e0c7221 */ /* 0x001fc80000000000 */
[----:B------:R-:W-:Y:S01]  /*29c0*/  FSEL R8, R8, RZ, P1 ;  /* 0x000000ff08087208 */ /* 0x000fe20000800000 */
[----:B-1----:R-:W-:Y:S01]  /*29d0*/  FADD R9, -R6, R9 ;  /* 0x0000000906097221 */ /* 0x002fe20000000100 */
[C---:B------:R-:W-:Y:S01]  /*29e0*/  FSETP.GEU.AND P2, PT, |R12|.reuse, 1.175494350822287508e-38, PT ;  /* 0x008000000c00780b */ /* 0x040fe20003f4e200 */
[C---:B------:R-:W-:Y:S01]  /*29f0*/  FMUL R11, R12.reuse, 0.25 ;  /* 0x3e8000000c0b7820 */ /* 0x040fe20000400000 */
[----:B------:R-:W-:Y:S01]  /*2a00*/  FSETP.GT.AND P1, PT, |R12|, 8.50705917302346158658e+37, PT ;  /* 0x7e8000000c00780b */ /* 0x000fe20003f24200 */
[C---:B------:R-:W-:Y:S01]  /*2a10*/  FMUL R7, R9.reuse, R9 ;  /* 0x0000000909077220 */ /* 0x040fe20000400000 */
[----:B------:R-:W-:Y:S02]  /*2a20*/  FFMA R6, R9, R8, R6 ;  /* 0x0000000809067223 */ /* 0x000fe40000000006 */
[----:B------:R-:W-:Y:S01]  /*2a30*/  FSEL R11, R11, R12, P1 ;  /* 0x0000000c0b0b7208 */ /* 0x000fe20000800000 */
[----:B------:R-:W-:Y:S01]  /*2a40*/  FMUL R7, R10, R7 ;  /* 0x000000070a077220 */ /* 0x000fe20000400000 */
[----:B---3--:R-:W-:Y:S01]  /*2a50*/  FADD R5, R5, R4 ;  /* 0x0000000405057221 */ /* 0x008fe20000000000 */
[----:B------:R-:W0:Y:S03]  /*2a60*/  SHFL.BFLY PT, R9, R6, 0x1, 0x1f ;  /* 0x0c201f0006097f89 */ /* 0x000e2600000e0000 */
[----:B------:R-:W-:Y:S01]  /*2a70*/  FFMA R5, R8, R7, R5 ;  /* 0x0000000708057223 */ /* 0x000fe20000000005 */
[----:B------:R-:W-:-:S04]  /*2a80*/  @!P2 FMUL R11, R11, 16777216 ;  /* 0x4b8000000b0ba820 */ /* 0x000fc80000400000 */
[----:B------:R-:W1:Y:S01]  /*2a90*/  SHFL.BFLY PT, R4, R5, 0x1, 0x1f ;  /* 0x0c201f0005047f89 */ /* 0x000e6200000e0000 */
[----:B------:R-:W2:Y:S01]  /*2aa0*/  MUFU.RCP R8, R11 ;  /* 0x0000000b00087308 */ /* 0x000ea20000001000 */
[----:B------:R-:W-:-:S04]  /*2ab0*/  @P1 FMUL R15, R15, 0.25 ;  /* 0x3e8000000f0f1820 */ /* 0x000fc80000400000 */
[----:B------:R-:W-:Y:S01]  /*2ac0*/  @!P2 FMUL R15, R15, 16777216 ;  /* 0x4b8000000f0fa820 */ /* 0x000fe20000400000 */
[----:B------:R-:W-:Y:S02]  /*2ad0*/  FSETP.NEU.AND P1, PT, R12, RZ, PT ;  /* 0x000000ff0c00720b */ /* 0x000fe40003f2d000 */
[----:B------:R-:W-:Y:S01]  /*2ae0*/  LOP3.LUT P3, RZ, R3, 0x1f, RZ, 0xc0, !PT ;  /* 0x0000001f03ff7812 */ /* 0x000fe2000786c0ff */
[----:B0-----:R-:W-:Y:S01]  /*2af0*/  FADD R9, -R6, R9 ;  /* 0x0000000906097221 */ /* 0x001fe20000000100 */
[----:B--2---:R-:W-:-:S03]  /*2b00*/  FMUL R8, R8, R15 ;  /* 0x0000000f08087220 */ /* 0x004fc60000400000 */
[----:B------:R-:W-:Y:S02]  /*2b10*/  FMUL R7, R9, R9 ;  /* 0x0000000909077220 */ /* 0x000fe40000400000 */
[----:B------:R-:W-:Y:S02]  /*2b20*/  FSEL R8, R8, RZ, P1 ;  /* 0x000000ff08087208 */ /* 0x000fe40000800000 */
[----:B------:R-:W-:Y:S01]  /*2b30*/  SHF.R.U32.HI R10, RZ, 0x3, R3 ;  /* 0x00000003ff0a7819 */ /* 0x000fe20000011603 */
[----:B------:R-:W-:Y:S01]  /*2b40*/  FMUL R7, R14, R7 ;  /* 0x000000070e077220 */ /* 0x000fe20000400000 */
[----:B-1----:R-:W-:Y:S01]  /*2b50*/  FADD R5, R5, R4 ;  /* 0x0000000405057221 */ /* 0x002fe20000000000 */
[----:B------:R-:W-:Y:S01]  /*2b60*/  FFMA R4, R9, R8, R6 ;  /* 0x0000000809047223 */ /* 0x000fe20000000006 */
[----:B------:R-:W-:Y:S02]  /*2b70*/  LOP3.LUT R11, R10, 0xc, RZ, 0xc0, !PT ;  /* 0x0000000c0a0b7812 */ /* 0x000fe400078ec0ff */
[----:B------:R-:W-:-:S03]  /*2b80*/  FFMA R8, R8, R7, R5 ;  /* 0x0000000708087223 */ /* 0x000fc60000000005 */
[----:B------:R-:W-:Y:S04]  /*2b90*/  @!P3 STS [R11+0x20], R12 ;  /* 0x0000200c0b00b388 */ /* 0x000fe80000000800 */
[----:B------:R-:W-:Y:S04]  /*2ba0*/  @!P3 STS [R11], R4 ;  /* 0x000000040b00b388 */ /* 0x000fe80000000800 */
[----:B------:R-:W-:Y:S01]  /*2bb0*/  @!P3 STS [R11+0x10], R8 ;  /* 0x000010080b00b388 */ /* 0x000fe20000000800 */
[----:B------:R-:W-:-:S03]  /*2bc0*/  ISETP.GE.AND P2, PT, R3, 0x4, PT ;  /* 0x000000040300780c */ /* 0x000fc60003f46270 */
[----:B------:R-:W-:Y:S10]  /*2bd0*/  BAR.SYNC.DEFER_BLOCKING 0x0 ;  /* 0x0000000000007b1d */ /* 0x000ff40000010000 */
[----:B------:R-:W0:Y:S04]  /*2be0*/  @!P2 LDS R24, [R3.X4+0x20] ;  /* 0x000020000318a984 */ /* 0x000e280000004800 */
[----:B------:R-:W-:Y:S04]  /*2bf0*/  @!P2 LDS R23, [R3.X4] ;  /* 0x000000000317a984 */ /* 0x000fe80000004800 */
[----:B------:R-:W-:Y:S04]  /*2c00*/  @!P2 LDS R22, [R3.X4+0x10] ;  /* 0x000010000316a984 */ /* 0x000fe80000004800 */
[----:B0-----:R-:W0:Y:S02]  /*2c10*/  SHFL.BFLY PT, R7, R24, 0x2, 0x1f ;  /* 0x0c401f0018077f89 */ /* 0x001e2400000e0000 */
[----:B0-----:R-:W-:-:S05]  /*2c20*/  FADD R6, R24, R7 ;  /* 0x0000000718067221 */ /* 0x001fca0000000000 */
[C---:B------:R-:W-:Y:S01]  /*2c30*/  FSETP.GEU.AND P4, PT, |R6|.reuse, 1.175494350822287508e-38, PT ;  /* 0x008000000600780b */ /* 0x040fe20003f8e200 */
[C---:B------:R-:W-:Y:S01]  /*2c40*/  FMUL R5, R6.reuse, 0.25 ;  /* 0x3e80000006057820 */ /* 0x040fe20000400000 */
[----:B------:R-:W-:-:S04]  /*2c50*/  FSETP.GT.AND P1, PT, |R6|, 8.50705917302346158658e+37, PT ;  /* 0x7e8000000600780b */ /* 0x000fc80003f24200 */
[----:B------:R-:W-:Y:S01]  /*2c60*/  FSEL R8, R5, R6, P1 ;  /* 0x0000000605087208 */ /* 0x000fe20000800000 */
[----:B------:R-:W0:Y:S06]  /*2c70*/  SHFL.BFLY PT, R13, R6, 0x1, 0x1f ;  /* 0x0c201f00060d7f89 */ /* 0x000e2c00000e0000 */
[----:B------:R-:W-:Y:S01]  /*2c80*/  @!P4 FMUL R8, R8, 16777216 ;  /* 0x4b8000000808c820 */ /* 0x000fe20000400000 */
[----:B------:R-:W1:Y:S05]  /*2c90*/  SHFL.BFLY PT, R4, R23, 0x2, 0x1f ;  /* 0x0c401f0017047f89 */ /* 0x000e6a00000e0000 */
[----:B------:R-:W2:Y:S01]  /*2ca0*/  MUFU.RCP R8, R8 ;  /* 0x0000000800087308 */ /* 0x000ea20000001000 */
[----:B------:R-:W3:Y:S01]  /*2cb0*/  SHFL.BFLY PT, R5, R22, 0x2, 0x1f ;  /* 0x0c401f0016057f89 */ /* 0x000ee200000e0000 */
[----:B------:R-:W-:-:S04]  /*2cc0*/  @P1 FMUL R7, R7, 0.25 ;  /* 0x3e80000007071820 */ /* 0x000fc80000400000 */
[----:B------:R-:W-:Y:S01]  /*2cd0*/  @!P4 FMUL R7, R7, 16777216 ;  /* 0x4b8000000707c820 */ /* 0x000fe20000400000 */
[C---:B------:R-:W-:Y:S01]  /*2ce0*/  FSETP.NEU.AND P1, PT, R6.reuse, RZ, PT ;  /* 0x000000ff0600720b */ /* 0x040fe20003f2d000 */
[----:B0-----:R-:W-:Y:S02]  /*2cf0*/  FADD R10, R6, R13 ;  /* 0x0000000d060a7221 */ /* 0x001fe40000000000 */
[----:B--2---:R-:W-:-:S03]  /*2d00*/  FMUL R7, R8, R7 ;  /* 0x0000000708077220 */ /* 0x004fc60000400000 */
[C---:B------:R-:W-:Y:S01]  /*2d10*/  FSETP.GEU.AND P4, PT, |R10|.reuse, 1.175494350822287508e-38, PT ;  /* 0x008000000a00780b */ /* 0x040fe20003f8e200 */
[----:B-1----:R-:W-:Y:S01]  /*2d20*/  FADD R4, -R23, R4 ;  /* 0x0000000417047221 */ /* 0x002fe20000000100 */
[----:B------:R-:W-:Y:S01]  /*2d30*/  FSEL R7, R7, RZ, P1 ;  /* 0x000000ff07077208 */ /* 0x000fe20000800000 */
[----:B------:R-:W-:Y:S02]  /*2d40*/  FMUL R11, R10, 0.25 ;  /* 0x3e8000000a0b7820 */ /* 0x000fe40000400000 */
[----:B------:R-:W-:Y:S01]  /*2d50*/  FMUL R9, R4, R4 ;  /* 0x0000000404097220 */ /* 0x000fe20000400000 */
[----:B------:R-:W-:Y:S01]  /*2d60*/  FSETP.GT.AND P1, PT, |R10|, 8.50705917302346158658e+37, PT ;  /* 0x7e8000000a00780b */ /* 0x000fe20003f24200 */
[----:B------:R-:W-:Y:S01]  /*2d70*/  FFMA R4, R4, R7, R23 ;  /* 0x0000000704047223 */ /* 0x000fe20000000017 */
[----:B---3--:R-:W-:Y:S01]  /*2d80*/  FADD R22, R22, R5 ;  /* 0x0000000516167221 */ /* 0x008fe20000000000 */
[----:B------:R-:W-:Y:S01]  /*2d90*/  FMUL R9, R24, R9 ;  /* 0x0000000918097220 */ /* 0x000fe20000400000 */
[----:B------:R-:W-:-:S02]  /*2da0*/  FSEL R11, R11, R10, P1 ;  /* 0x0000000a0b0b7208 */ /* 0x000fc40000800000 */
[----:B------:R-:W0:Y:S01]  /*2db0*/  SHFL.BFLY PT, R5, R4, 0x1, 0x1f ;  /* 0x0c201f0004057f89 */ /* 0x000e2200000e0000 */
[----:B------:R-:W-:Y:S02]  /*2dc0*/  FFMA R9, R7, R9, R22 ;  /* 0x0000000907097223 */ /* 0x000fe40000000016 */
[----:B------:R-:W-:-:S03]  /*2dd0*/  @!P4 FMUL R11, R11, 16777216 ;  /* 0x4b8000000b0bc820 */ /* 0x000fc60000400000 */
[----:B------:R-:W1:Y:S01]  /*2de0*/  SHFL.BFLY PT, R8, R9, 0x1, 0x1f ;  /* 0x0c201f0009087f89 */ /* 0x000e6200000e0000 */
[----:B------:R-:W2:Y:S01]  /*2df0*/  MUFU.RCP R12, R11 ;  /* 0x0000000b000c7308 */ /* 0x000ea20000001000 */
[----:B------:R-:W-:Y:S01]  /*2e00*/  @P1 FMUL R13, R13, 0.25 ;  /* 0x3e8000000d0d1820 */ /* 0x000fe20000400000 */
[----:B------:R-:W-:-:S03]  /*2e10*/  LOP3.LUT P1, RZ, R3, 0x3, RZ, 0xc0, !PT ;  /* 0x0000000303ff7812 */ /* 0x000fc6000782c0ff */
[----:B------:R-:W-:Y:S01]  /*2e20*/  @!P4 FMUL R13, R13, 16777216 ;  /* 0x4b8000000d0dc820 */ /* 0x000fe20000400000 */
[----:B------:R-:W-:Y:S02]  /*2e30*/  FSETP.NEU.AND P4, PT, R10, RZ, PT ;  /* 0x000000ff0a00720b */ /* 0x000fe40003f8d000 */
[----:B------:R-:W-:Y:S01]  /*2e40*/  ISETP.LT.AND P1, PT, R3, 0x4, !P1 ;  /* 0x000000040300780c */ /* 0x000fe20004f21270 */
[----:B--2---:R-:W-:Y:S01]  /*2e50*/  FMUL R12, R12, R13 ;  /* 0x0000000d0c0c7220 */ /* 0x004fe20000400000 */
[----:B0-----:R-:W-:-:S04]  /*2e60*/  FADD R5, -R4, R5 ;  /* 0x0000000504057221 */ /* 0x001fc80000000100 */
[----:B------:R-:W-:Y:S01]  /*2e70*/  FMUL R13, R5, R5 ;  /* 0x00000005050d7220 */ /* 0x000fe20000400000 */
[----:B------:R-:W-:Y:S01]  /*2e80*/  FSEL R12, R12, RZ, P4 ;  /* 0x000000ff0c0c7208 */ /* 0x000fe20002000000 */
[----:B-1----:R-:W-:Y:S02]  /*2e90*/  FADD R7, R9, R8 ;  /* 0x0000000809077221 */ /* 0x002fe40000000000 */
[----:B------:R-:W-:Y:S02]  /*2ea0*/  FMUL R13, R6, R13 ;  /* 0x0000000d060d7220 */ /* 0x000fe40000400000 */
[----:B------:R-:W-:Y:S02]  /*2eb0*/  FFMA R4, R5, R12, R4 ;  /* 0x0000000c05047223 */ /* 0x000fe40000000004 */
[----:B------:R-:W-:Y:S01]  /*2ec0*/  FFMA R12, R12, R13, R7 ;  /* 0x0000000d0c0c7223 */ /* 0x000fe20000000007 */
[----:B------:R-:W-:Y:S04]  /*2ed0*/  @P1 STS [R3.X4+0x20], R10 ;  /* 0x0000200a03001388 */ /* 0x000fe80000004800 */
[----:B------:R0:W-:Y:S04]  /*2ee0*/  @P1 STS [R3.X4], R4 ;  /* 0x0000000403001388 */ /* 0x0001e80000004800 */
[----:B------:R1:W-:Y:S04]  /*2ef0*/  @P1 STS [R3.X4+0x10], R12 ;  /* 0x0000100c03001388 */ /* 0x0003e80000004800 */
[----:B------:R-:W-:Y:S01]  /*2f00*/  BAR.SYNC.DEFER_BLOCKING 0x0 ;  /* 0x0000000000007b1d */ /* 0x000fe20000010000 */
[----:B------:R-:W-:Y:S01]  /*2f10*/  PLOP3.LUT P4, PT, PT, PT, UP0, 0x80, 0x0 ;  /* 0x000000000000781c */ /* 0x000fe20003f8f008 */
[----:B------:R-:W-:-:S02]  /*2f20*/  IMAD.MOV.U32 R79, RZ, RZ, 0x4 ;  /* 0x00000004ff4f7424 */ /* 0x000fc400078e00ff */
[CC--:B------:R-:W-:Y:S01]  /*2f30*/  IMAD.WIDE.U32 R72, R78.reuse, R77.reuse, c[0x0][0x170] ;  /* 0x00005c004e487625 */ /* 0x0c0fe200078e004d */
[----:B------:R-:W-:Y:S01]  /*2f40*/  CS2R R68, SRZ ;  /* 0x0000000000447805 */ /* 0x000fe2000001ff00 */
[----:B------:R-:W-:Y:S02]  /*2f50*/  CS2R R70, SRZ ;  /* 0x0000000000467805 */ /* 0x000fe4000001ff00 */
[----:B------:R-:W-:-:S04]  /*2f60*/  IMAD.WIDE.U32 R76, R78, R77, c[0x0][0x170] ;  /* 0x00005c004e4c7625 */ /* 0x000fc800078e004d */
[----:B------:R-:W-:Y:S01]  /*2f70*/  IMAD.WIDE.U32 R78, R78, R79, c[0x0][0x168] ;  /* 0x00005a004e4e7625 */ /* 0x000fe200078e004f */
[----:B------:R-:W-:Y:S02]  /*2f80*/  UMOV UR4, UR12 ;  /* 0x0000000c00047c82 */ /* 0x000fe40008000000 */
[----:B------:R-:W-:Y:S01]  /*2f90*/  UMOV UR5, UR13 ;  /* 0x0000000d00057c82 */ /* 0x000fe20008000000 */
[----:B------:R-:W2:Y:S04]  /*2fa0*/  LDG.E.EL.128 R60, [R72.64+0x1800] ;  /* 0x0018000c483c7981 */ /* 0x000ea8000c2e1d00 */
[----:B------:R-:W3:Y:S04]  /*2fb0*/  LDG.E.EL.128 R28, [R78.64+0x3000] ;  /* 0x0030000c4e1c7981 */ /* 0x000ee8000c2e1d00 */
[----:B------:R4:W5:Y:S04]  /*2fc0*/  @!P4 LDG.E.EF.128 R68, [R20.64] ;  /* 0x0000000c1444c981 */ /* 0x000968000c0e1d00 */
[----:B------:R-:W5:Y:S04]  /*2fd0*/  LDG.E.EL.128 R52, [R76.64] ;  /* 0x000000044c347981 */ /* 0x000f68000c2e1d00 */
[----:B------:R-:W5:Y:S04]  /*2fe0*/  LDG.E.EL.128 R24, [R78.64] ;  /* 0x0000000c4e187981 */ /* 0x000f68000c2e1d00 */
[----:B------:R-:W5:Y:S04]  /*2ff0*/  LDG.E.EL.128 R44, [R78.64+0x3010] ;  /* 0x0030100c4e2c7981 */ /* 0x000f68000c2e1d00 */
[----:B------:R-:W5:Y:S01]  /*3000*/  LDG.E.EL.128 R48, [R78.64+0x10] ;  /* 0x0000100c4e307981 */ /* 0x000f62000c2e1d00 */
[----:B------:R-:W-:-:S03]  /*3010*/  PLOP3.LUT P4, PT, PT, PT, UP0, 0x80, 0x0 ;  /* 0x000000000000781c */ /* 0x000fc60003f8f008 */
[----:B0-----:R-:W5:Y:S01]  /*3020*/  LDG.E.EL.128 R4, [R72.64+0x1810] ;  /* 0x0018100c48047981 */ /* 0x001f62000c2e1d00 */
[----:B-1----:R-:W-:Y:S01]  /*3030*/  CS2R R12, SRZ ;  /* 0x00000000000c7805 */ /* 0x002fe2000001ff00 */
[----:B------:R-:W-:Y:S02]  /*3040*/  CS2R R14, SRZ ;  /* 0x00000000000e7805 */ /* 0x000fe4000001ff00 */
[----:B------:R-:W5:Y:S04]  /*3050*/  LDG.E.EL.128 R8, [R76.64+0x10] ;  /* 0x000010044c087981 */ /* 0x000f68000c2e1d00 */
[----:B------:R-:W5:Y:S04]  /*3060*/  LDG.E.EL.128 R56, [R78.64+0x3020] ;  /* 0x0030200c4e387981 */ /* 0x000f68000c2e1d00 */
[----:B------:R0:W5:Y:S04]  /*3070*/  @!P4 LDG.E.EF.128 R12, [R34.64] ;  /* 0x0000000c220cc981 */ /* 0x000168000c0e1d00 */
[----:B------:R-:W5:Y:S04]  /*3080*/  LDG.E.EL.128 R64, [R78.64+0x20] ;  /* 0x0000200c4e407981 */ /* 0x000f68000c2e1d00 */
[----:B------:R-:W5:Y:S04]  /*3090*/  LDG.E.EL.128 R16, [R78.64+0x30] ;  /* 0x0000300c4e107981 */ /* 0x000f68000c2e1d00 */
[----:B------:R-:W1:Y:S04]  /*30a0*/  LDS R33, [0x10] ;  /* 0x00001000ff217984 */ /* 0x000e680000000800 */
[----:B----4-:R-:W4:Y:S04]  /*30b0*/  LDG.E.EL.128 R20, [R78.64+0x3030] ;  /* 0x0030300c4e147981 */ /* 0x010f28000c2e1d00 */
[----:B------:R-:W0:Y:S01]  /*30c0*/  LDS R38, [RZ] ;  /* 0x00000000ff267984 */ /* 0x000e220000000800 */
[----:B------:R-:W-:-:S04]  /*30d0*/  IMAD.MOV.U32 R36, RZ, RZ, 0x39aaaaab ;  /* 0x39aaaaabff247424 */ /* 0x000fc800078e00ff */
[----:B-1----:R-:W-:-:S06]  /*30e0*/  FFMA R33, R33, R36, 9.9999999747524270788e-07 ;  /* 0x358637bd21217423 */ /* 0x002fcc0000000024 */
[----:B------:R-:W1:Y:S01]  /*30f0*/  MUFU.RSQ R33, R33 ;  /* 0x0000002100217308 */ /* 0x000e620000001400 */
[----:B0-----:R0:W2:Y:S08]  /*3100*/  R2UR UR6, R38 ;  /* 0x00000000260673c2 */ /* 0x0010b000000e0000 */
[----:B-1----:R-:W1:Y:S01]  /*3110*/  R2UR UR7, R33 ;  /* 0x00000000210773c2 */ /* 0x002e6200000e0000 */
[----:B------:R-:W-:-:S02]  /*3120*/  PLOP3.LUT P4, PT, PT, PT, UP0, 0x40, 0x0 ;  /* 0x000000000000781c */ /* 0x000fc40003f8e808 */
[----:B------:R-:W-:Y:S01]  /*3130*/  PLOP3.LUT P5, PT, PT, PT, UP0, 0x40, 0x0 ;  /* 0x000000000000781c */ /* 0x000fe20003fae808 */
[----:B0-----:R-:W-:Y:S01]  /*3140*/  CS2R R38, SRZ ;  /* 0x0000000000267805 */ /* 0x001fe2000001ff00 */
[----:B------:R-:W-:Y:S01]  /*3150*/  CS2R R40, SRZ ;  /* 0x0000000000287805 */ /* 0x000fe2000001ff00 */
[----:B------:R-:W-:Y:S01]  /*3160*/  CS2R R42, SRZ ;  /* 0x00000000002a7805 */ /* 0x000fe2000001ff00 */
[C---:B--2---:R-:W-:Y:S01]  /*3170*/  IMAD.U32 R37, R60.reuse, 0x10000, RZ ;  /* 0x000100003c257824 */ /* 0x044fe200078e00ff */
[----:B------:R-:W-:-:S03]  /*3180*/  PRMT R36, R60, 0x7632, R36 ;  /* 0x000076323c247816 */ /* 0x000fc60000000024 */
[----:B---3--:R-:W-:Y:S01]  /*3190*/  FADD R37, R28, R37 ;  /* 0x000000251c257221 */ /* 0x008fe20000000000 */
[----:B-----5:R-:W-:Y:S01]  /*31a0*/  PRMT R28, R68, 0x7632, R28 ;  /* 0x00007632441c7816 */ /* 0x020fe2000000001c */
[----:B------:R-:W-:Y:S02]  /*31b0*/  IMAD.U32 R36, R36, 0x10000, RZ ;  /* 0x0001000024247824 */ /* 0x000fe400078e00ff */
[----:B------:R-:W-:Y:S01]  /*31c0*/  IMAD.U32 R68, R68, 0x10000, RZ ;  /* 0x0001000044447824 */ /* 0x000fe200078e00ff */
[----:B------:R-:W-:Y:S01]  /*31d0*/  PRMT R34, R52, 0x7632, R34 ;  /* 0x0000763234227816 */ /* 0x000fe20000000022 */
[----:B------:R-:W-:Y:S02]  /*31e0*/  IMAD.U32 R28, R28, 0x10000, RZ ;  /* 0x000100001c1c7824 */ /* 0x000fe400078e00ff */
[----:B------:R-:W-:Y:S01]  /*31f0*/  IMAD.U32 R35, R52, 0x10000, RZ ;  /* 0x0001000034237824 */ /* 0x000fe200078e00ff */
[----:B------:R-:W-:Y:S01]  /*3200*/  FADD R29, R29, R36 ;  /* 0x000000241d1d7221 */ /* 0x000fe20000000000 */
[----:B------:R-:W-:Y:S01]  /*3210*/  IMAD.U32 R34, R34, 0x10000, RZ ;  /* 0x0001000022227824 */ /* 0x000fe200078e00ff */
[----:B------:R-:W-:Y:S01]  /*3220*/  FADD R28, R28, -UR6 ;  /* 0x800000061c1c7e21 */ /* 0x000fe20008000000 */
[----:B------:R-:W-:Y:S01]  /*3230*/  FADD R68, R68, -UR6 ;  /* 0x8000000644447e21 */ /* 0x000fe20008000000 */
[----:B------:R-:W-:Y:S01]  /*3240*/  FADD R35, R24, R35 ;  /* 0x0000002318237221 */ /* 0x000fe20000000000 */
[----:B------:R-:W-:Y:S01]  /*3250*/  PRMT R24, R61, 0x7632, R24 ;  /* 0x000076323d187816 */ /* 0x000fe20000000018 */
[----:B------:R-:W-:Y:S01]  /*3260*/  FADD R25, R25, R34 ;  /* 0x0000002219197221 */ /* 0x000fe20000000000 */
[----:B------:R-:W-:Y:S01]  /*3270*/  FADD R37, R37, 1 ;  /* 0x3f80000025257421 */ /* 0x000fe20000000000 */
[----:B------:R-:W-:Y:S01]  /*3280*/  FADD R29, R29, 1 ;  /* 0x3f8000001d1d7421 */ /* 0x000fe20000000000 */
[----:B-1----:R-:W-:Y:S01]  /*3290*/  FMUL R28, R28, UR7 ;  /* 0x000000071c1c7c20 */ /* 0x002fe20008400000 */
[----:B------:R-:W-:Y:S01]  /*32a0*/  FMUL R68, R68, UR7 ;  /* 0x0000000744447c20 */ /* 0x000fe20008400000 */
[----:B------:R-:W-:-:S02]  /*32b0*/  IMAD.U32 R24, R24, 0x10000, RZ ;  /* 0x0001000018187824 */ /* 0x000fc400078e00ff */
[----:B------:R-:W-:Y:S01]  /*32c0*/  FFMA R83, R28, R29, R25 ;  /* 0x0000001d1c537223 */ /* 0x000fe20000000019 */
[----:B------:R-:W-:Y:S01]  /*32d0*/  FFMA R82, R68, R37, R35 ;  /* 0x0000002544527223 */ /* 0x000fe20000000023 */
[--C-:B------:R-:W-:Y:S01]  /*32e0*/  FADD R31, R31, R24.reuse ;  /* 0x000000181f1f7221 */ /* 0x100fe20000000000 */
[----:B------:R-:W-:Y:S02]  /*32f0*/  PRMT R24, R69, 0x7632, R24 ;  /* 0x0000763245187816 */ /* 0x000fe40000000018 */
[----:B------:R-:W-:Y:S02]  /*3300*/  FSEL R29, R83, +INF , P5 ;  /* 0x7f800000531d7808 */ /* 0x000fe40002800000 */
[----:B------:R-:W-:Y:S01]  /*3310*/  FSEL R84, R82, +INF , P4 ;  /* 0x7f80000052547808 */ /* 0x000fe20002000000 */
[----:B------:R-:W-:Y:S01]  /*3320*/  IMAD.U32 R61, R61, 0x10000, RZ ;  /* 0x000100003d3d7824 */ /* 0x000fe200078e00ff */
[----:B------:R-:W-:Y:S01]  /*3330*/  PRMT R25, R53, 0x7632, R25 ;  /* 0x0000763235197816 */ /* 0x000fe20000000019 */
[----:B------:R-:W-:Y:S01]  /*3340*/  IMAD.U32 R24, R24, 0x10000, RZ ;  /* 0x0001000018187824 */ /* 0x000fe200078e00ff */
[----:B------:R-:W-:Y:S01]  /*3350*/  FSETP.GEU.AND P6, PT, R84, R29, PT ;  /* 0x0000001d5400720b */ /* 0x000fe20003fce000 */
[----:B------:R-:W-:Y:S01]  /*3360*/  IMAD.U32 R69, R69, 0x10000, RZ ;  /* 0x0001000045457824 */ /* 0x000fe200078e00ff */
[----:B------:R-:W-:Y:S01]  /*3370*/  FADD R30, R30, R61 ;  /* 0x0000003d1e1e7221 */ /* 0x000fe20000000000 */
[----:B------:R-:W-:Y:S01]  /*3380*/  IMAD.U32 R53, R53, 0x10000, RZ ;  /* 0x0001000035357824 */ /* 0x000fe200078e00ff */
[----:B------:R-:W-:Y:S01]  /*3390*/  FADD R24, R24, -UR6 ;  /* 0x8000000618187e21 */ /* 0x000fe20008000000 */
[----:B------:R-:W-:Y:S01]  /*33a0*/  IMAD.U32 R28, R25, 0x10000, RZ ;  /* 0x00010000191c7824 */ /* 0x000fe200078e00ff */
[----:B------:R-:W-:Y:S01]  /*33b0*/  FADD R69, R69, -UR6 ;  /* 0x8000000645457e21 */ /* 0x000fe20008000000 */
[----:B------:R-:W-:Y:S01]  /*33c0*/  ISETP.GE.U32.AND P4, PT, R32, 0xc00, PT ;  /* 0x00000c002000780c */ /* 0x000fe20003f86070 */
[----:B------:R-:W-:Y:S01]  /*33d0*/  FADD R26, R26, R53 ;  /* 0x000000351a1a7221 */ /* 0x000fe20000000000 */
[----:B------:R-:W-:Y:S01]  /*33e0*/  FADD R27, R27, R28 ;  /* 0x0000001c1b1b7221 */ /* 0x000fe20000000000 */
[----:B------:R-:W-:Y:S01]  /*33f0*/  FADD R30, R30, 1 ;  /* 0x3f8000001e1e7421 */ /* 0x000fe20000000000 */
[----:B------:R-:W-:Y:S01]  /*3400*/  FADD R31, R31, 1 ;  /* 0x3f8000001f1f7421 */ /* 0x000fe20000000000 */
[----:B------:R-:W-:Y:S01]  /*3410*/  FMUL R24, R24, UR7 ;  /* 0x0000000718187c20 */ /* 0x000fe20008400000 */
[----:B------:R-:W-:Y:S01]  /*3420*/  FMUL R69, R69, UR7 ;  /* 0x0000000745457c20 */ /* 0x000fe20008400000 */
[----:B------:R-:W-:-:S02]  /*3430*/  FSETP.NAN.AND P5, PT, R84, R84, PT ;  /* 0x000000545400720b */ /* 0x000fc40003fa8000 */
[----:B------:R-:W-:Y:S01]  /*3440*/  FFMA R86, R24, R31, R27 ;  /* 0x0000001f18567223 */ /* 0x000fe2000000001b */
[----:B------:R-:W-:Y:S01]  /*3450*/  FFMA R85, R69, R30, R26 ;  /* 0x0000001e45557223 */ /* 0x000fe2000000001a */
[----:B------:R-:W-:Y:S01]  /*3460*/  @P6 FSEL R84, R84, R29, P5 ;  /* 0x0000001d54546208 */ /* 0x000fe20002800000 */
[----:B------:R-:W-:Y:S01]  /*3470*/  CS2R R30, SRZ ;  /* 0x00000000001e7805 */ /* 0x000fe2000001ff00 */
[----:B------:R-:W-:Y:S01]  /*3480*/  CS2R R28, SRZ ;  /* 0x00000000001c7805 */ /* 0x000fe2000001ff00 */
[----:B------:R-:W-:Y:S01]  /*3490*/  CS2R R24, SRZ ;  /* 0x0000000000187805 */ /* 0x000fe2000001ff00 */
[----:B------:R-:W-:Y:S01]  /*34a0*/  CS2R R26, SRZ ;  /* 0x00000000001a7805 */ /* 0x000fe2000001ff00 */
[----:B------:R-:W-:Y:S01]  /*34b0*/  CS2R R32, SRZ ;  /* 0x0000000000207805 */ /* 0x000fe2000001ff00 */
[----:B------:R-:W-:Y:S01]  /*34c0*/  CS2R R34, SRZ ;  /* 0x0000000000227805 */ /* 0x000fe2000001ff00 */
[----:B------:R-:W-:Y:S01]  /*34d0*/  CS2R R36, SRZ ;  /* 0x0000000000247805 */ /* 0x000fe2000001ff00 */
[----:B------:R0:W2:Y:S04]  /*34e0*/  @!P4 LDG.E.EL.128 R28, [R72.64+0x2800] ;  /* 0x0028000c481cc981 */ /* 0x0000a8000c2e1d00 */
[----:B------:R1:W3:Y:S04]  /*34f0*/  @!P4 LDG.E.EL.128 R24, [R78.64+0x5000] ;  /* 0x0050000c4e18c981 */ /* 0x0002e8000c2e1d00 */
[----:B------:R5:W2:Y:S04]  /*3500*/  @!P4 LDG.E.EL.128 R32, [R76.64+0x1000] ;  /* 0x001000044c20c981 */ /* 0x000aa8000c2e1d00 */
[----:B------:R0:W2:Y:S04]  /*3510*/  @P0 LDG.E.EF.128 R36, [R74.64] ;  /* 0x0000000c4a240981 */ /* 0x0000a8000c0e1d00 */
[----:B------:R1:W2:Y:S01]  /*3520*/  @!P4 LDG.E.EL.128 R40, [R78.64+0x2000] ;  /* 0x0020000c4e28c981 */ /* 0x0002a2000c2e1d00 */
[----:B------:R-:W-:-:S04]  /*3530*/  PLOP3.LUT P5, PT, PT, PT, UP0, 0x40, 0x0 ;  /* 0x000000000000781c */ /* 0x000fc80003fae808 */
[----:B------:R-:W-:-:S04]  /*3540*/  FSEL R53, R85, +INF , P5 ;  /* 0x7f80000055357808 */ /* 0x000fc80002800000 */
[C---:B------:R-:W-:Y:S02]  /*3550*/  FSETP.GEU.AND P6, PT, R84.reuse, R53, PT ;  /* 0x000000355400720b */ /* 0x040fe40003fce000 */
[----:B------:R-:W-:Y:S02]  /*3560*/  FSETP.NAN.AND P5, PT, R84, R84, PT ;  /* 0x000000545400720b */ /* 0x000fe40003fa8000 */
[C---:B------:R-:W-:Y:S01]  /*3570*/  PRMT R61, R63.reuse, 0x7632, R61 ;  /* 0x000076323f3d7816 */ /* 0x040fe2000000003d */
[----:B------:R-:W-:-:S08]  /*3580*/  IMAD.U32 R63, R63, 0x10000, RZ ;  /* 0x000100003f3f7824 */ /* 0x000fd000078e00ff */
[----:B------:R-:W-:Y:S01]  /*3590*/  @P6 FSEL R84, R84, R53, P5 ;  /* 0x0000003554546208 */ /* 0x000fe20002800000 */
[C---:B------:R-:W-:Y:S01]  /*35a0*/  IMAD.U32 R53, R62.reuse, 0x10000, RZ ;  /* 0x000100003e357824 */ /* 0x040fe200078e00ff */
[----:B------:R-:W-:-:S05]  /*35b0*/  PRMT R62, R62, 0x7632, R62 ;  /* 0x000076323e3e7816 */ /* 0x000fca000000003e */
[----:B------:R-:W-:Y:S01]  /*35c0*/  IMAD.U32 R62, R62, 0x10000, RZ ;  /* 0x000100003e3e7824 */ /* 0x000fe200078e00ff */
[----:B------:R-:W-:Y:S01]  /*35d0*/  FADD R46, R46, R63 ;  /* 0x0000003f2e2e7221 */ /* 0x000fe20000000000 */
[----:B------:R-:W-:Y:S02]  /*35e0*/  FADD R60, R44, R53 ;  /* 0x000000352c3c7221 */ /* 0x000fe40000000000 */
[----:B------:R-:W-:Y:S01]  /*35f0*/  FADD R45, R45, R62 ;  /* 0x0000003e2d2d7221 */ /* 0x000fe20000000000 */
[----:B------:R-:W-:Y:S01]  /*3600*/  IMAD.U32 R62, R61, 0x10000, RZ ;  /* 0x000100003d3e7824 */ /* 0x000fe200078e00ff */
[C---:B------:R-:W-:Y:S01]  /*3610*/  PRMT R61, R54.reuse, 0x7632, R61 ;  /* 0x00007632363d7816 */ /* 0x040fe2000000003d */
[----:B------:R-:W-:Y:S01]  /*3620*/  IMAD.U32 R63, R54, 0x10000, RZ ;  /* 0x00010000363f7824 */ /* 0x000fe200078e00ff */
[----:B------:R-:W-:Y:S02]  /*3630*/  PRMT R52, R70, 0x7632, R52 ;  /* 0x0000763246347816 */ /* 0x000fe40000000034 */
[----:B------:R-:W-:Y:S01]  /*3640*/  PRMT R44, R71, 0x7632, R44 ;  /* 0x00007632472c7816 */ /* 0x000fe2000000002c */
[----:B------:R-:W-:Y:S01]  /*3650*/  FADD R63, R48, R63 ;  /* 0x0000003f303f7221 */ /* 0x000fe20000000000 */
[----:B------:R-:W-:Y:S01]  /*3660*/  PRMT R53, R55, 0x7632, R53 ;  /* 0x0000763237357816 */ /* 0x000fe20000000035 */
[----:B------:R-:W-:-:S02]  /*3670*/  IMAD.U32 R48, R61, 0x10000, RZ ;  /* 0x000100003d307824 */ /* 0x000fc400078e00ff */
[----:B------:R-:W-:Y:S02]  /*3680*/  IMAD.U32 R52, R52, 0x10000, RZ ;  /* 0x0001000034347824 */ /* 0x000fe400078e00ff */
[----:B------:R-:W-:Y:S01]  /*3690*/  IMAD.U32 R44, R44, 0x10000, RZ ;  /* 0x000100002c2c7824 */ /* 0x000fe200078e00ff */
[----:B------:R-:W-:Y:S01]  /*36a0*/  FADD R49, R49, R48 ;  /* 0x0000003031317221 */ /* 0x000fe20000000000 */
[----:B------:R-:W-:Y:S01]  /*36b0*/  FADD R47, R47, R62 ;  /* 0x0000003e2f2f7221 */ /* 0x000fe20000000000 */
[----:B------:R-:W-:Y:S01]  /*36c0*/  FADD R52, R52, -UR6 ;  /* 0x8000000634347e21 */ /* 0x000fe20008000000 */
[----:B------:R-:W-:Y:S01]  /*36d0*/  IMAD.U32 R48, R53, 0x10000, RZ ;  /* 0x0001000035307824 */ /* 0x000fe200078e00ff */
[----:B------:R-:W-:Y:S01]  /*36e0*/  FADD R44, R44, -UR6 ;  /* 0x800000062c2c7e21 */ /* 0x000fe20008000000 */
[----:B------:R-:W-:Y:S01]  /*36f0*/  FADD R45, R45, 1 ;  /* 0x3f8000002d2d7421 */ /* 0x000fe20000000000 */
[----:B------:R-:W-:Y:S01]  /*3700*/  FMUL R52, R52, UR7 ;  /* 0x0000000734347c20 */ /* 0x000fe20008400000 */
[----:B------:R-:W-:Y:S01]  /*3710*/  FADD R51, R51, R48 ;  /* 0x0000003033337221 */ /* 0x000fe20000000000 */
[----:B------:R-:W-:Y:S01]  /*3720*/  FMUL R44, R44, UR7 ;  /* 0x000000072c2c7c20 */ /* 0x000fe20008400000 */
[----:B------:R-:W-:Y:S01]  /*3730*/  FADD R47, R47, 1 ;  /* 0x3f8000002f2f7421 */ /* 0x000fe20000000000 */
[----:B------:R-:W-:Y:S01]  /*3740*/  IMAD.U32 R71, R71, 0x10000, RZ ;  /* 0x0001000047477824 */ /* 0x000fe200078e00ff */
[----:B------:R-:W-:Y:S01]  /*3750*/  FFMA R90, R52, R45, R49 ;  /* 0x0000002d345a7223 */ /* 0x000fe20000000031 */
[----:B------:R-:W-:Y:S01]  /*3760*/  IMAD.U32 R55, R55, 0x10000, RZ ;  /* 0x0001000037377824 */ /* 0x000fe200078e00ff */
[----:B------:R-:W-:Y:S01]  /*3770*/  FFMA R89, R44, R47, R51 ;  /* 0x0000002f2c597223 */ /* 0x000fe20000000033 */
[----:B------:R-:W-:Y:S01]  /*3780*/  FADD R71, R71, -UR6 ;  /* 0x8000000647477e21 */ /* 0x000fe20008000000 */
[----:B------:R-:W-:Y:S01]  /*3790*/  IMAD.U32 R45, R4, 0x10000, RZ ;  /* 0x00010000042d7824 */ /* 0x000fe200078e00ff */
[----:B------:R-:W-:-:S02]  /*37a0*/  PRMT R44, R5, 0x7632, R44 ;  /* 0x00007632052c7816 */ /* 0x000fc4000000002c */
[----:B------:R-:W-:Y:S01]  /*37b0*/  PRMT R4, R4, 0x7632, R4 ;  /* 0x0000763204047816 */ /* 0x000fe20000000004 */
[----:B------:R-:W-:Y:S01]  /*37c0*/  IMAD.U32 R49, R5, 0x10000, RZ ;  /* 0x0001000005317824 */ /* 0x000fe200078e00ff */
[----:B------:R-:W-:Y:S01]  /*37d0*/  FADD R50, R50, R55 ;  /* 0x0000003732327221 */ /* 0x000fe20000000000 */
[----:B------:R-:W-:Y:S01]  /*37e0*/  FADD R46, R46, 1 ;  /* 0x3f8000002e2e7421 */ /* 0x000fe20000000000 */
[----:B------:R-:W-:Y:S01]  /*37f0*/  FMUL R71, R71, UR7 ;  /* 0x0000000747477c20 */ /* 0x000fe20008400000 */
[----:B------:R-:W-:Y:S01]  /*3800*/  PRMT R5, R9, 0x7632, R5 ;  /* 0x0000763209057816 */ /* 0x000fe20000000005 */
[----:B------:R-:W-:Y:S01]  /*3810*/  IMAD.U32 R48, R44, 0x10000, RZ ;  /* 0x000100002c307824 */ /* 0x000fe200078e00ff */
[----:B------:R-:W-:Y:S01]  /*3820*/  PLOP3.LUT P5, PT, PT, PT, UP0, 0x40, 0x0 ;  /* 0x000000000000781c */ /* 0x000fe20003fae808 */
[----:B------:R-:W-:Y:S01]  /*3830*/  IMAD.U32 R44, R4, 0x10000, RZ ;  /* 0x00010000042c7824 */ /* 0x000fe200078e00ff */
[----:B------:R-:W-:Y:S01]  /*3840*/  PRMT R4, R8, 0x7632, R4 ;  /* 0x0000763208047816 */ /* 0x000fe20000000004 */
[----:B------:R-:W-:Y:S01]  /*3850*/  FFMA R88, R71, R46, R50 ;  /* 0x0000002e47587223 */ /* 0x000fe20000000032 */
[----:B------:R-:W-:Y:S01]  /*3860*/  IMAD.U32 R46, R5, 0x10000, RZ ;  /* 0x00010000052e7824 */ /* 0x000fe200078e00ff */
[----:B------:R-:W-:Y:S01]  /*3870*/  PRMT R5, R13, 0x7632, R5 ;  /* 0x000076320d057816 */ /* 0x000fe20000000005 */
[----:B------:R-:W-:Y:S01]  /*3880*/  IMAD.U32 R9, R9, 0x10000, RZ ;  /* 0x0001000009097824 */ /* 0x000fe200078e00ff */
[----:B------:R-:W-:Y:S01]  /*3890*/  FSEL R69, R86, +INF , P5 ;  /* 0x7f80000056457808 */ /* 0x000fe20002800000 */
[----:B------:R-:W-:Y:S01]  /*38a0*/  FADD R57, R57, R44 ;  /* 0x0000002c39397221 */ /* 0x000fe20000000000 */
[----:B------:R-:W-:Y:S01]  /*38b0*/  IMAD.U32 R44, R4, 0x10000, RZ ;  /* 0x00010000042c7824 */ /* 0x000fe200078e00ff */
[----:B------:R-:W-:Y:S01]  /*38c0*/  PRMT R4, R12, 0x7632, R4 ;  /* 0x000076320c047816 */ /* 0x000fe20000000004 */
[----:B------:R-:W-:Y:S01]  /*38d0*/  FADD R66, R66, R9 ;  /* 0x0000000942427221 */ /* 0x000fe20000000000 */
[----:B------:R-:W-:Y:S01]  /*38e0*/  FSETP.GEU.AND P6, PT, R84, R69, PT ;  /* 0x000000455400720b */ /* 0x000fe20003fce000 */
[----:B------:R-:W-:-:S02]  /*38f0*/  IMAD.U32 R5, R5, 0x10000, RZ ;  /* 0x0001000005057824 */ /* 0x000fc400078e00ff */
[----:B------:R-:W-:Y:S02]  /*3900*/  IMAD.U32 R70, R70, 0x10000, RZ ;  /* 0x0001000046467824 */ /* 0x000fe400078e00ff */
[----:B------:R-:W-:Y:S01]  /*3910*/  IMAD.U32 R9, R13, 0x10000, RZ ;  /* 0x000100000d097824 */ /* 0x000fe200078e00ff */
[----:B------:R-:W-:Y:S01]  /*3920*/  FADD R48, R59, R48 ;  /* 0x000000303b307221 */ /* 0x000fe20000000000 */
[----:B------:R-:W-:Y:S01]  /*3930*/  IMAD.U32 R4, R4, 0x10000, RZ ;  /* 0x0001000004047824 */ /* 0x000fe200078e00ff */
[----:B------:R-:W-:Y:S01]  /*3940*/  FADD R5, R5, -UR6 ;  /* 0x8000000605057e21 */ /* 0x000fe20008000000 */
[----:B------:R-:W-:Y:S01]  /*3950*/  FADD R70, R70, -UR6 ;  /* 0x8000000646467e21 */ /* 0x000fe20008000000 */
[----:B------:R-:W-:Y:S01]  /*3960*/  FADD R58, R58, R49 ;  /* 0x000000313a3a7221 */ /* 0x000fe20000000000 */
[----:B------:R-:W-:Y:S01]  /*3970*/  FADD R9, R9, -UR6 ;  /* 0x8000000609097e21 */ /* 0x000fe20008000000 */
[----:B------:R-:W-:Y:S01]  /*3980*/  FADD R4, R4, -UR6 ;  /* 0x8000000604047e21 */ /* 0x000fe20008000000 */
[----:B------:R-:W-:Y:S01]  /*3990*/  FADD R46, R67, R46 ;  /* 0x0000002e432e7221 */ /* 0x000fe20000000000 */
[----:B------:R-:W-:Y:S01]  /*39a0*/  FMUL R5, R5, UR7 ;  /* 0x0000000705057c20 */ /* 0x000fe20008400000 */
[----:B------:R-:W-:Y:S01]  /*39b0*/  FADD R48, R48, 1 ;  /* 0x3f80000030307421 */ /* 0x000fe20000000000 */
[----:B------:R-:W-:Y:S01]  /*39c0*/  FSETP.NAN.AND P5, PT, R84, R84, PT ;  /* 0x000000545400720b */ /* 0x000fe20003fa8000 */
[----:B------:R-:W-:Y:S01]  /*39d0*/  FADD R87, R60, 1 ;  /* 0x3f8000003c577421 */ /* 0x000fe20000000000 */
[----:B------:R-:W-:Y:S01]  /*39e0*/  FMUL R70, R70, UR7 ;  /* 0x0000000746467c20 */ /* 0x000fe20008400000 */
[----:B------:R-:W-:Y:S01]  /*39f0*/  FADD R56, R56, R45 ;  /* 0x0000002d38387221 */ /* 0x000fe20000000000 */
[----:B------:R-:W-:Y:S01]  /*3a00*/  FADD R58, R58, 1 ;  /* 0x3f8000003a3a7421 */ /* 0x000fe20000000000 */
[----:B------:R-:W-:Y:S01]  /*3a10*/  FMUL R9, R9, UR7 ;  /* 0x0000000709097c20 */ /* 0x000fe20008400000 */
[----:B------:R-:W-:Y:S01]  /*3a20*/  IMAD.U32 R13, R8, 0x10000, RZ ;  /* 0x00010000080d7824 */ /* 0x000fe200078e00ff */
[----:B------:R-:W-:Y:S01]  /*3a30*/  FMUL R8, R4, UR7 ;  /* 0x0000000704087c20 */ /* 0x000fe20008400000 */
[C---:B------:R-:W-:Y:S01]  /*3a40*/  IMAD.U32 R45, R10.reuse, 0x10000, RZ ;  /* 0x000100000a2d7824 */ /* 0x040fe200078e00ff */
[----:B------:R-:W-:Y:S01]  /*3a50*/  PRMT R10, R10, 0x7632, R10 ;  /* 0x000076320a0a7816 */ /* 0x000fe2000000000a */
[----:B------:R-:W-:Y:S01]  /*3a60*/  FADD R65, R65, R44 ;  /* 0x0000002c41417221 */ /* 0x000fe20000000000 */
[----:B------:R-:W-:Y:S01]  /*3a70*/  FFMA R4, R5, R48, R46 ;  /* 0x0000003005047223 */ /* 0x000fe2000000002e */
[----:B------:R-:W-:Y:S01]  /*3a80*/  @P6 FSEL R84, R84, R69, P5 ;  /* 0x0000004554546208 */ /* 0x000fe20002800000 */
[----:B------:R-:W-:Y:S01]  /*3a90*/  FFMA R87, R70, R87, R63 ;  /* 0x0000005746577223 */ /* 0x000fe2000000003f */
[----:B------:R-:W-:Y:S01]  /*3aa0*/  FFMA R5, R9, R58, R66 ;  /* 0x0000003a09057223 */ /* 0x000fe20000000042 */
[----:B------:R-:W-:-:S02]  /*3ab0*/  PRMT R44, R11, 0x7632, R44 ;  /* 0x000076320b2c7816 */ /* 0x000fc4000000002c */
[----:B------:R-:W-:Y:S02]  /*3ac0*/  PLOP3.LUT P5, PT, PT, PT, UP0, 0x40, 0x0 ;  /* 0x000000000000781c */ /* 0x000fe40003fae808 */
[----:B------:R-:W-:Y:S01]  /*3ad0*/  PRMT R9, R6, 0x7632, R9 ;  /* 0x0000763206097816 */ /* 0x000fe20000000009 */
[----:B------:R-:W-:Y:S01]  /*3ae0*/  IMAD.U32 R10, R10, 0x10000, RZ ;  /* 0x000100000a0a7824 */ /* 0x000fe200078e00ff */
[----:B------:R-:W-:Y:S01]  /*3af0*/  FSEL R53, R87, +INF , P5 ;  /* 0x7f80000057357808 */ /* 0x000fe20002800000 */
[----:B------:R-:W-:Y:S02]  /*3b00*/  IMAD.U32 R46, R44, 0x10000, RZ ;  /* 0x000100002c2e7824 */ /* 0x000fe400078e00ff */
[----:B------:R-:W-:Y:S01]  /*3b10*/  IMAD.U32 R44, R9, 0x10000, RZ ;  /* 0x00010000092c7824 */ /* 0x000fe200078e00ff */
[--C-:B------:R-:W-:Y:S01]  /*3b20*/  FADD R9, R17, R10.reuse ;  /* 0x0000000a11097221 */ /* 0x100fe20000000000 */
[----:B------:R-:W-:Y:S02]  /*3b30*/  PRMT R17, R15, 0x7632, R17 ;  /* 0x000076320f117816 */ /* 0x000fe40000000011 */
[----:B------:R-:W-:-:S02]  /*3b40*/  PRMT R10, R14, 0x7632, R10 ;  /* 0x000076320e0a7816 */ /* 0x000fc4000000000a */
[-C--:B------:R-:W-:Y:S01]  /*3b50*/  FSETP.GEU.AND P6, PT, R84, R53.reuse, PT ;  /* 0x000000355400720b */ /* 0x080fe20003fce000 */
[----:B------:R-:W-:Y:S01]  /*3b60*/  FADD R16, R16, R45 ;  /* 0x0000002d10107221 */ /* 0x000fe20000000000 */
[----:B------:R-:W-:Y:S01]  /*3b70*/  PRMT R47, R7, 0x7632, R47 ;  /* 0x00007632072f7816 */ /* 0x000fe2000000002f */
[----:B------:R-:W-:Y:S02]  /*3b80*/  IMAD.U32 R45, R6, 0x10000, RZ ;  /* 0x00010000062d7824 */ /* 0x000fe400078e00ff */
[----:B------:R-:W-:Y:S02]  /*3b90*/  IMAD.U32 R17, R17, 0x10000, RZ ;  /* 0x0001000011117824 */ /* 0x000fe400078e00ff */
[----:B------:R-:W-:Y:S02]  /*3ba0*/  IMAD.U32 R10, R10, 0x10000, RZ ;  /* 0x000100000a0a7824 */ /* 0x000fe400078e00ff */
[----:B------:R-:W-:Y:S01]  /*3bb0*/  IMAD.U32 R14, R14, 0x10000, RZ ;  /* 0x000100000e0e7824 */ /* 0x000fe200078e00ff */
[----:B------:R-:W-:Y:S01]  /*3bc0*/  FADD R6, R19, R46 ;  /* 0x0000002e13067221 */ /* 0x000fe20000000000 */
[----:B------:R-:W-:Y:S01]  /*3bd0*/  IMAD.U32 R48, R47, 0x10000, RZ ;  /* 0x000100002f307824 */ /* 0x000fe200078e00ff */
[----:B----4-:R-:W-:Y:S01]  /*3be0*/  FADD R20, R20, R45 ;  /* 0x0000002d14147221 */ /* 0x010fe20000000000 */
[----:B------:R-:W-:Y:S01]  /*3bf0*/  FADD R21, R21, R44 ;  /* 0x0000002c15157221 */ /* 0x000fe20000000000 */
[----:B------:R-:W-:Y:S01]  /*3c00*/  FADD R17, R17, -UR6 ;  /* 0x8000000611117e21 */ /* 0x000fe20008000000 */
[----:B------:R-:W-:Y:S01]  /*3c10*/  FADD R10, R10, -UR6 ;  /* 0x800000060a0a7e21 */ /* 0x000fe20008000000 */
[----:B------:R-:W-:Y:S01]  /*3c20*/  FSETP.NAN.AND P5, PT, R84, R84, PT ;  /* 0x000000545400720b */ /* 0x000fe20003fa8000 */
[----:B------:R-:W-:Y:S01]  /*3c30*/  CS2R R44, SRZ ;  /* 0x00000000002c7805 */ /* 0x000fe2000001ff00 */
[----:B------:R-:W-:Y:S01]  /*3c40*/  CS2R R46, SRZ ;  /* 0x00000000002e7805 */ /* 0x000fe2000001ff00 */
[----:B------:R-:W-:Y:S01]  /*3c50*/  FADD R14, R14, -UR6 ;  /* 0x800000060e0e7e21 */ /* 0x000fe20008000000 */
[----:B------:R-:W-:Y:S01]  /*3c60*/  IMAD.U32 R12, R12, 0x10000, RZ ;  /* 0x000100000c0c7824 */ /* 0x000fe200078e00ff */
[----:B------:R-:W-:Y:S01]  /*3c70*/  FMUL R19, R17, UR7 ;  /* 0x0000000711137c20 */ /* 0x000fe20008400000 */
[----:B------:R-:W-:Y:S01]  /*3c80*/  FMUL R10, R10, UR7 ;  /* 0x000000070a0a7c20 */ /* 0x000fe20008400000 */
[----:B------:R-:W-:Y:S01]  /*3c90*/  FADD R21, R21, 1 ;  /* 0x3f80000015157421 */ /* 0x000fe20000000000 */
[----:B------:R-:W-:Y:S01]  /*3ca0*/  @P6 FSEL R84, R84, R53, P5 ;  /* 0x0000003554546208 */ /* 0x000fe20002800000 */
[----:B------:R-:W-:Y:S01]  /*3cb0*/  FADD R20, R20, 1 ;  /* 0x3f80000014147421 */ /* 0x000fe20000000000 */
[----:B------:R-:W-:Y:S01]  /*3cc0*/  FMUL R17, R14, UR7 ;  /* 0x000000070e117c20 */ /* 0x000fe20008400000 */
[----:B------:R-:W-:Y:S01]  /*3cd0*/  PLOP3.LUT P5, PT, PT, PT, UP0, 0x40, 0x0 ;  /* 0x000000000000781c */ /* 0x000fe20003fae808 */
[----:B------:R1:W4:Y:S01]  /*3ce0*/  @!P4 LDG.E.EL.128 R44, [R78.64+0x5010] ;  /* 0x0050100c4e2cc981 */ /* 0x000322000c2e1d00 */
[----:B------:R-:W-:Y:S01]  /*3cf0*/  FADD R12, R12, -UR6 ;  /* 0x800000060c0c7e21 */ /* 0x000fe20008000000 */
[----:B------:R-:W-:Y:S01]  /*3d00*/  FFMA R9, R10, R21, R9 ;  /* 0x000000150a097223 */ /* 0x000fe20000000009 */
[----:B------:R-:W-:Y:S01]  /*3d10*/  CS2R R52, SRZ ;  /* 0x0000000000347805 */ /* 0x000fe2000001ff00 */
[----:B------:R-:W-:Y:S01]  /*3d20*/  CS2R R54, SRZ ;  /* 0x0000000000367805 */ /* 0x000fe2000001ff00 */
[----:B------:R-:W-:Y:S01]  /*3d30*/  FFMA R10, R17, R20, R16 ;  /* 0x00000014110a7223 */ /* 0x000fe20000000010 */
[----:B------:R-:W-:Y:S01]  /*3d40*/  FADD R23, R23, R48 ;  /* 0x0000003017177221 */ /* 0x000fe20000000000 */
[----:B------:R-:W-:Y:S01]  /*3d50*/  FSEL R17, R90, +INF , P5 ;  /* 0x7f8000005a117808 */ /* 0x000fe20002800000 */
[----:B------:R-:W-:Y:S01]  /*3d60*/  FADD R57, R57, 1 ;  /* 0x3f80000039397421 */ /* 0x000fe20000000000 */
[----:B------:R-:W-:Y:S01]  /*3d70*/  FADD R13, R64, R13 ;  /* 0x0000000d400d7221 */ /* 0x000fe20000000000 */
[----:B------:R-:W-:Y:S01]  /*3d80*/  CS2R R48, SRZ ;  /* 0x0000000000307805 */ /* 0x000fe2000001ff00 */
[----:B------:R-:W-:Y:S01]  /*3d90*/  CS2R R50, SRZ ;  /* 0x0000000000327805 */ /* 0x000fe2000001ff00 */
[----:B------:R-:W-:Y:S01]  /*3da0*/  FADD R56, R56, 1 ;  /* 0x3f80000038387421 */ /* 0x000fe20000000000 */
[----:B------:R-:W-:Y:S01]  /*3db0*/  FMUL R12, R12, UR7 ;  /* 0x000000070c0c7c20 */ /* 0x000fe20008400000 */
[----:B------:R-:W-:Y:S01]  /*3dc0*/  FSETP.GEU.AND P5, PT, R84, R17, PT ;  /* 0x000000115400720b */ /* 0x000fe20003fae000 */
[----:B------:R-:W-:Y:S01]  /*3dd0*/  FFMA R8, R8, R57, R65 ;  /* 0x0000003908087223 */ /* 0x000fe20000000041 */
[----:B------:R0:W4:Y:S01]  /*3de0*/  @!P4 LDG.E.EL.128 R52, [R72.64+0x2810] ;  /* 0x0028100c4834c981 */ /* 0x000122000c2e1d00 */
[----:B------:R-:W-:Y:S01]  /*3df0*/  FFMA R13, R12, R56, R13 ;  /* 0x000000380c0d7223 */ /* 0x000fe2000000000d */
[----:B------:R-:W-:Y:S01]  /*3e00*/  CS2R R58, SRZ ;  /* 0x00000000003a7805 */ /* 0x000fe2000001ff00 */
[----:B------:R-:W-:Y:S01]  /*3e10*/  CS2R R56, SRZ ;  /* 0x0000000000387805 */ /* 0x000fe2000001ff00 */
[----:B------:R-:W-:Y:S01]  /*3e20*/  CS2R R60, SRZ ;  /* 0x00000000003c7805 */ /* 0x000fe2000001ff00 */
[----:B------:R-:W-:Y:S01]  /*3e30*/  CS2R R62, SRZ ;  /* 0x00000000003e7805 */ /* 0x000fe2000001ff00 */
[----:B------:R-:W-:Y:S01]  /*3e40*/  CS2R R64, SRZ ;  /* 0x0000000000407805 */ /* 0x000fe2000001ff00 */
[----:B------:R-:W-:Y:S01]  /*3e50*/  CS2R R66, SRZ ;  /* 0x0000000000427805 */ /* 0x000fe2000001ff00 */
[----:B------:R-:W-:Y:S01]  /*3e60*/  CS2R R68, SRZ ;  /* 0x0000000000447805 */ /* 0x000fe2000001ff00 */
[----:B------:R-:W-:Y:S01]  /*3e70*/  CS2R R70, SRZ ;  /* 0x0000000000467805 */ /* 0x000fe2000001ff00 */
[----:B0-----:R-:W-:Y:S01]  /*3e80*/  CS2R R72, SRZ ;  /* 0x0000000000487805 */ /* 0x001fe2000001ff00 */
[----:B------:R-:W-:Y:S01]  /*3e90*/  CS2R R74, SRZ ;  /* 0x00000000004a7805 */ /* 0x000fe2000001ff00 */
[----:B------:R1:W4:Y:S01]  /*3ea0*/  @!P4 LDG.E.EL.128 R48, [R78.64+0x2010] ;  /* 0x0020100c4e30c981 */ /* 0x000322000c2e1d00 */
[----:B------:R-:W-:Y:S01]  /*3eb0*/  FADD R23, R23, 1 ;  /* 0x3f80000017177421 */ /* 0x000fe20000000000 */
[----:B------:R-:W-:-:S02]  /*3ec0*/  PLOP3.LUT P6, PT, PT, PT, UP0, 0x40, 0x0 ;  /* 0x000000000000781c */ /* 0x000fc40003fce808 */
[----:B------:R1:W4:Y:S04]  /*3ed0*/  @!P4 LDG.E.EL.128 R56, [R78.64+0x5020] ;  /* 0x0050200c4e38c981 */ /* 0x000328000c2e1d00 */
[----:B------:R1:W4:Y:S04]  /*3ee0*/  @!P4 LDG.E.EL.128 R60, [R78.64+0x5030] ;  /* 0x0050300c4e3cc981 */ /* 0x000328000c2e1d00 */
[----:B------:R1:W4:Y:S04]  /*3ef0*/  @!P4 LDG.E.EL.128 R64, [R78.64+0x2020] ;  /* 0x0020200c4e40c981 */ /* 0x000328000c2e1d00 */
[----:B------:R1:W4:Y:S04]  /*3f00*/  @!P4 LDG.E.EL.128 R68, [R78.64+0x2030] ;  /* 0x0020300c4e44c981 */ /* 0x000328000c2e1d00 */
[----:B------:R5:W4:Y:S01]  /*3f10*/  @!P4 LDG.E.EL.128 R72, [R76.64+0x1010] ;  /* 0x001010044c48c981 */ /* 0x000b22000c2e1d00 */
[----:B------:R-:W-:Y:S01]  /*3f20*/  FSETP.NAN.AND P4, PT, R84, R84, PT ;  /* 0x000000545400720b */ /* 0x000fe20003f88000 */
[----:B------:R-:W-:Y:S01]  /*3f30*/  FFMA R6, R19, R23, R6 ;  /* 0x0000001713067223 */ /* 0x000fe20000000006 */
[----:B------:R-:W-:-:S02]  /*3f40*/  FSEL R19, R88, +INF , P6 ;  /* 0x7f80000058137808 */ /* 0x000fc40003000000 */
[----:B------:R-:W-:Y:S02]  /*3f50*/  @P5 FSEL R84, R84, R17, P4 ;  /* 0x0000001154545208 */ /* 0x000fe40002000000 */
[----:B------:R-:W-:Y:S02]  /*3f60*/  PLOP3.LUT P4, PT, PT, PT, UP0, 0x40, 0x0 ;  /* 0x000000000000781c */ /* 0x000fe40003f8e808 */
[----:B------:R-:W-:Y:S02]  /*3f70*/  PLOP3.LUT P6, PT, PT, PT, UP0, 0x40, 0x0 ;  /* 0x000000000000781c */ /* 0x000fe40003fce808 */
[----:B------:R-:W-:Y:S02]  /*3f80*/  FSETP.GEU.AND P5, PT, R84, R19, PT ;  /* 0x000000135400720b */ /* 0x000fe40003fae000 */
[----:B------:R-:W-:Y:S02]  /*3f90*/  FSEL R12, R82, -INF , P4 ;  /* 0xff800000520c7808 */ /* 0x000fe40002000000 */
[----:B------:R-:W-:-:S02]  /*3fa0*/  FSEL R17, R83, -INF , P6 ;  /* 0xff80000053117808 */ /* 0x000fc40003000000 */
[----:B------:R-:W-:Y:S02]  /*3fb0*/  FSETP.NAN.AND P6, PT, R84, R84, PT ;  /* 0x000000545400720b */ /* 0x000fe40003fc8000 */
[----:B------:R-:W-:-:S05]  /*3fc0*/  FSETP.GT.AND P4, PT, R12, R17, PT ;  /* 0x000000110c00720b */ /* 0x000fca0003f84000 */
[----:B------:R-:W-:Y:S02]  /*3fd0*/  @P5 FSEL R84, R84, R19, P6 ;  /* 0x0000001354545208 */ /* 0x000fe40003000000 */
[----:B------:R-:W-:Y:S02]  /*3fe0*/  PLOP3.LUT P6, PT, PT, PT, UP0, 0x40, 0x0 ;  /* 0x000000000000781c */ /* 0x000fe40003fce808 */
[C---:B------:R-:W-:Y:S02]  /*3ff0*/  FSETP.NAN.AND P5, PT, R12.reuse, R12, PT ;  /* 0x0000000c0c00720b */ /* 0x040fe40003fa8000 */
[----:B------:R-:W-:Y:S02]  /*4000*/  FSEL R19, R89, +INF , P6 ;  /* 0x7f80000059137808 */ /* 0x000fe40003000000 */
[----:B------:R-:W-:Y:S02]  /*4010*/  @!P4 FSEL R12, R12, R17, P5 ;  /* 0x000000110c0cc208 */ /* 0x000fe40002800000 */
[----:B------:R-:W-:-:S02]  /*4020*/  PLOP3.LUT P4, PT, PT, PT, UP0, 0x40, 0x0 ;  /* 0x000000000000781c */ /* 0x000fc40003f8e808 */
[C---:B------:R-:W-:Y:S02]  /*4030*/  FSETP.GEU.AND P5, PT, R84.reuse, R19, PT ;  /* 0x000000135400720b */ /* 0x040fe40003fae000 */
[----:B------:R-:W-:Y:S02]  /*4040*/  FSEL R17, R85, -INF , P4 ;  /* 0xff80000055117808 */ /* 0x000fe40002000000 */
[----:B------:R-:W-:Y:S02]  /*4050*/  FSETP.NAN.AND P6, PT, R84, R84, PT ;  /* 0x000000545400720b */ /* 0x000fe40003fc8000 */
[----:B------:R-:W-:-:S07]  /*4060*/  FSETP.GT.AND P4, PT, R12, R17, PT ;  /* 0x000000110c00720b */ /* 0x000fce0003f84000 */
[----:B------:R-:W-:Y:S02]  /*4070*/  @P5 FSEL R84, R84, R19, P6 ;  /* 0x0000001354545208 */ /* 0x000fe40003000000 */
[----:B------:R-:W-:Y:S02]  /*4080*/  PLOP3.LUT P6, PT, PT, PT, UP0, 0x40, 0x0 ;  /* 0x000000000000781c */ /* 0x000fe40003fce808 */
[C---:B------:R-:W-:Y:S02]  /*4090*/  FSETP.NAN.AND P5, PT, R12.reuse, R12, PT ;  /* 0x0000000c0c00720b */ /* 0x040fe40003fa8000 */
[----:B------:R-:W-:Y:S01]  /*40a0*/  FSEL R19, R13, +INF , P6 ;  /* 0x7f8000000d137808 */ /* 0x000fe20003000000 */
[----:B-----5:R-:W-:Y:S01]  /*40b0*/  CS2R R76, SRZ ;  /* 0x00000000004c7805 */ /* 0x020fe2000001ff00 */
[----:B-1----:R-:W-:Y:S01]  /*40c0*/  CS2R R78, SRZ ;  /* 0x00000000004e7805 */ /* 0x002fe2000001ff00 */
[----:B------:R-:W-:Y:S02]  /*40d0*/  @!P4 FSEL R12, R12, R17, P5 ;  /* 0x000000110c0cc208 */ /* 0x000fe40002800000 */
[----:B------:R-:W-:-:S02]  /*40e0*/  PLOP3.LUT P4, PT, PT, PT, UP0, 0x40, 0x0 ;  /* 0x000000000000781c */ /* 0x000fc40003f8e808 */
[----:B------:R-:W-:Y:S01]  /*40f0*/  FSETP.GEU.AND P5, PT, R84, R19, PT ;  /* 0x000000135400720b */ /* 0x000fe20003fae000 */
[----:B------:R-:W5:Y:S01]  /*4100*/  @P0 LDG.E.EF.128 R76, [R92.64] ;  /* 0x0000000c5c4c0981 */ /* 0x000f62000c0e1d00 */
[----:B------:R-:W-:Y:S02]  /*4110*/  FSEL R17, R86, -INF , P4 ;  /* 0xff80000056117808 */ /* 0x000fe40002000000 */
[----:B------:R-:W-:Y:S02]  /*4120*/  FSETP.NAN.AND P6, PT, R84, R84, PT ;  /* 0x000000545400720b */ /* 0x000fe40003fc8000 */
[----:B------:R-:W-:-:S07]  /*4130*/  FSETP.GT.AND P4, PT, R12, R17, PT ;  /* 0x000000110c00720b */ /* 0x000fce0003f84000 */
[----:B------:R-:W-:Y:S02]  /*4140*/  @P5 FSEL R84, R84, R19, P6 ;  /* 0x0000001354545208 */ /* 0x000fe40003000000 */
[----:B------:R-:W-:Y:S02]  /*4150*/  PLOP3.LUT P5, PT, PT, PT, UP0, 0x40, 0x0 ;  /* 0x000000000000781c */ /* 0x000fe40003fae808 */
[----:B------:R-:W-:Y:S02]  /*4160*/  FSETP.NAN.AND P6, PT, R12, R12, PT ;  /* 0x0000000c0c00720b */ /* 0x000fe40003fc8000 */
[----:B------:R-:W-:Y:S02]  /*4170*/  FSEL R19, R8, +INF , P5 ;  /* 0x7f80000008137808 */ /* 0x000fe40002800000 */
[----:B------:R-:W-:Y:S02]  /*4180*/  PLOP3.LUT P5, PT, PT, PT, UP0, 0x40, 0x0 ;  /* 0x000000000000781c */ /* 0x000fe40003fae808 */
[----:B------:R-:W-:-:S02]  /*4190*/  @!P4 FSEL R12, R12, R17, P6 ;  /* 0x000000110c0cc208 */ /* 0x000fc40003000000 */
[----:B------:R-:W-:Y:S02]  /*41a0*/  FSETP.GEU.AND P4, PT, R84, R19, PT ;  /* 0x000000135400720b */ /* 0x000fe40003f8e000 */
[----:B------:R-:W-:Y:S01]  /*41b0*/  FSEL R17, R87, -INF , P5 ;  /* 0xff80000057117808 */ /* 0x000fe20002800000 */
[----:B------:R-:W-:Y:S02]  /*41c0*/  IMAD.U32 R7, R7, 0x10000, RZ ;  /* 0x0001000007077824 */ /* 0x000fe400078e00ff */
[----:B------:R-:W-:Y:S01]  /*41d0*/  IMAD.U32 R15, R15, 0x10000, RZ ;  /* 0x000100000f0f7824 */ /* 0x000fe200078e00ff */
[----:B------:R-:W-:Y:S01]  /*41e0*/  FSETP.GT.AND P5, PT, R12, R17, PT ;  /* 0x000000110c00720b */ /* 0x000fe20003fa4000 */
[----:B------:R-:W-:Y:S01]  /*41f0*/  FADD R7, R22, R7 ;  /* 0x0000000716077221 */ /* 0x000fe20000000000 */
[----:B------:R-:W-:Y:S01]  /*4200*/  FSETP.NAN.AND P6, PT, R84, R84, PT ;  /* 0x000000545400720b */ /* 0x000fe20003fc8000 */
[----:B------:R-:W-:Y:S02]  /*4210*/  FADD R15, R15, -UR6 ;  /* 0x800000060f0f7e21 */ /* 0x000fe40008000000 */
[----:B------:R-:W-:-:S02]  /*4220*/  FADD R14, R7, 1 ;  /* 0x3f800000070e7421 */ /* 0x000fc40000000000 */
[----:B------:R-:W-:Y:S01]  /*4230*/  FMUL R7, R15, UR7 ;  /* 0x000000070f077c20 */ /* 0x000fe20008400000 */
[----:B--2---:R-:W-:Y:S01]  /*4240*/  IMAD.U32 R15, R28, 0x10000, RZ ;  /* 0x000100001c0f7824 */ /* 0x004fe200078e00ff */
[----:B------:R-:W-:Y:S02]  /*4250*/  @P4 FSEL R84, R84, R19, P6 ;  /* 0x0000001354544208 */ /* 0x000fe40003000000 */
[----:B------:R-:W-:Y:S02]  /*4260*/  PLOP3.LUT P6, PT, PT, PT, UP0, 0x40, 0x0 ;  /* 0x000000000000781c */ /* 0x000fe40003fce808 */
[C---:B------:R-:W-:Y:S01]  /*4270*/  FSETP.NAN.AND P4, PT, R12.reuse, R12, PT ;  /* 0x0000000c0c00720b */ /* 0x040fe20003f88000 */
[----:B---3--:R-:W-:Y:S01]  /*4280*/  FADD R24, R15, R24 ;  /* 0x000000180f187221 */ /* 0x008fe20000000000 */
[----:B------:R-:W-:Y:S02]  /*4290*/  FSEL R15, R5, +INF , P6 ;  /* 0x7f800000050f7808 */ /* 0x000fe40003000000 */
[----:B------:R-:W-:-:S02]  /*42a0*/  @!P5 FSEL R12, R12, R17, P4 ;  /* 0x000000110c0cd208 */ /* 0x000fc40002000000 */
[----:B------:R-:W-:Y:S02]  /*42b0*/  PLOP3.LUT P4, PT, PT, PT, UP0, 0x40, 0x0 ;  /* 0x000000000000781c */ /* 0x000fe40003f8e808 */
[----:B------:R-:W-:Y:S02]  /*42c0*/  FSETP.GEU.AND P5, PT, R84, R15, PT ;  /* 0x0000000f5400720b */ /* 0x000fe40003fae000 */
[----:B------:R-:W-:-:S04]  /*42d0*/  FSEL R17, R90, -INF , P4 ;  /* 0xff8000005a117808 */ /* 0x000fc80002000000 */
[----:B------:R-:W-:Y:S02]  /*42e0*/  FSETP.GT.AND P4, PT, R12, R17, PT ;  /* 0x000000110c00720b */ /* 0x000fe40003f84000 */
[----:B------:R-:W-:-:S05]  /*42f0*/  FSETP.NAN.AND P6, PT, R84, R84, PT ;  /* 0x000000545400720b */ /* 0x000fca0003fc8000 */
[----:B------:R-:W-:Y:S02]  /*4300*/  @P5 FSEL R84, R84, R15, P6 ;  /* 0x0000000f54545208 */ /* 0x000fe40003000000 */
[----:B------:R-:W-:Y:S02]  /*4310*/  PLOP3.LUT P6, PT, PT, PT, UP0, 0x40, 0x0 ;  /* 0x000000000000781c */ /* 0x000fe40003fce808 */
[----:B------:R-:W-:Y:S01]  /*4320*/  FSETP.NAN.AND P5, PT, R12, R12, PT ;  /* 0x0000000c0c00720b */ /* 0x000fe20003fa8000 */
[----:B------:R-:W-:Y:S01]  /*4330*/  IMAD.U32 R15, R29, 0x10000, RZ ;  /* 0x000100001d0f7824 */ /* 0x000fe200078e00ff */
[----:B------:R-:W-:Y:S02]  /*4340*/  FSEL R19, R4, +INF , P6 ;  /* 0x7f80000004137808 */ /* 0x000fe40003000000 */
[----:B------:R-:W-:Y:S02]  /*4350*/  @!P4 FSEL R12, R12, R17, P5 ;  /* 0x000000110c0cc208 */ /* 0x000fe40002800000 */
[----:B------:R-:W-:Y:S01]  /*4360*/  PLOP3.LUT P4, PT, PT, PT, UP0, 0x40, 0x0 ;  /* 0x000000000000781c */ /* 0x000fe20003f8e808 */
[----:B------:R-:W-:Y:S01]  /*4370*/  FADD R26, R15, R26 ;  /* 0x0000001a0f1a7221 */ /* 0x000fe20000000000 */
[----:B------:R-:W-:-:S02]  /*4380*/  FSETP.GEU.AND P5, PT, R84, R19, PT ;  /* 0x000000135400720b */ /* 0x000fc40003fae000 */
[----:B------:R-:W-:-:S04]  /*4390*/  FSEL R15, R88, -INF , P4 ;  /* 0xff800000580f7808 */ /* 0x000fc80002000000 */
[----:B------:R-:W-:Y:S02]  /*43a0*/  FSETP.GT.AND P4, PT, R12, R15, PT ;  /* 0x0000000f0c00720b */ /* 0x000fe40003f84000 */
[----:B------:R-:W-:Y:S01]  /*43b0*/  FSETP.NAN.AND P6, PT, R84, R84, PT ;  /* 0x000000545400720b */ /* 0x000fe20003fc8000 */
[----:B------:R-:W-:-:S04]  /*43c0*/  IMAD.U32 R11, R11, 0x10000, RZ ;  /* 0x000100000b0b7824 */ /* 0x000fc800078e00ff */
[----:B------:R-:W-:Y:S02]  /*43d0*/  @P5 FSEL R84, R84, R19, P6 ;  /* 0x0000001354545208 */ /* 0x000fe40003000000 */
[----:B------:R-:W-:Y:S02]  /*43e0*/  PLOP3.LUT P6, PT, PT, PT, UP0, 0x40, 0x0 ;  /* 0x000000000000781c */ /* 0x000fe40003fce808 */
[----:B------:R-:W-:Y:S02]  /*43f0*/  FSETP.NAN.AND P5, PT, R12, R12, PT ;  /* 0x0000000c0c00720b */ /* 0x000fe40003fa8000 */
[----:B------:R-:W-:Y:S02]  /*4400*/  FSEL R21, R10, +INF , P6 ;  /* 0x7f8000000a157808 */ /* 0x000fe40003000000 */
[----:B------:R-:W-:Y:S02]  /*4410*/  @!P4 FSEL R12, R12, R15, P5 ;  /* 0x0000000f0c0cc208 */ /* 0x000fe40002800000 */
[----:B------:R-:W-:Y:S01]  /*4420*/  PLOP3.LUT P4, PT, PT, PT, UP0, 0x40, 0x0 ;  /* 0x000000000000781c */ /* 0x000fe20003f8e808 */
[--C-:B------:R-:W-:Y:S01]  /*4430*/  FADD R18, R18, R11.reuse ;  /* 0x0000000b12127221 */ /* 0x100fe20000000000 */
[----:B------:R-:W-:-:S02]  /*4440*/  PRMT R11, R28, 0x7632, R11 ;  /* 0x000076321c0b7816 */ /* 0x000fc4000000000b */
[----:B------:R-:W-:Y:S02]  /*4450*/  FSETP.GEU.AND P5, PT, R84, R21, PT ;  /* 0x000000155400720b */ /* 0x000fe40003fae000 */
[----:B------:R-:W-:Y:S01]  /*4460*/  FSEL R19, R89, -INF , P4 ;  /* 0xff80000059137808 */ /* 0x000fe20002000000 */
[----:B------:R-:W-:Y:S01]  /*4470*/  FFMA R7, R7, R14, R18 ;  /* 0x0000000e07077223 */ /* 0x000fe20000000012 */
[----:B------:R-:W-:Y:S01]  /*4480*/  IMAD.U32 R14, R11, 0x10000, RZ ;  /* 0x000100000b0e7824 */ /* 0x000fe200078e00ff */
[----:B------:R-:W-:Y:S02]  /*4490*/  PRMT R11, R32, 0x7632, R11 ;  /* 0x00007632200b7816 */ /* 0x000fe4000000000b */
[----:B------:R-:W-:Y:S01]  /*44a0*/  FSETP.GT.AND P4, PT, R12, R19, PT ;  /* 0x000000130c00720b */ /* 0x000fe20003f84000 */
[----:B------:R-:W-:Y:S01]  /*44b0*/  IMAD.U32 R15, R32, 0x10000, RZ ;  /* 0x00010000200f7824 */ /* 0x000fe200078e00ff */
[----:B------:R-:W-:Y:S01]  /*44c0*/  FSETP.NAN.AND P6, PT, R84, R84, PT ;  /* 0x000000545400720b */ /* 0x000fe20003fc8000 */
[----:B------:R-:W-:Y:S01]  /*44d0*/  FADD R25, R14, R25 ;  /* 0x000000190e197221 */ /* 0x000fe20000000000 */
[----:B------:R-:W-:Y:S01]  /*44e0*/  IMAD.U32 R14, R11, 0x10000, RZ ;  /* 0x000100000b0e7824 */ /* 0x000fe200078e00ff */
[----:B------:R-:W-:Y:S01]  /*44f0*/  PRMT R11, R36, 0x7632, R11 ;  /* 0x00007632240b7816 */ /* 0x000fe2000000000b */
[----:B------:R-:W-:Y:S01]  /*4500*/  FADD R17, R15, R40 ;  /* 0x000000280f117221 */ /* 0x000fe20000000000 */
[----:B------:R-:W-:Y:S01]  /*4510*/  IMAD.U32 R15, R33, 0x10000, RZ ;  /* 0x00010000210f7824 */ /* 0x000fe200078e00ff */
[----:B------:R-:W-:-:S02]  /*4520*/  @P5 FSEL R84, R84, R21, P6 ;  /* 0x0000001554545208 */ /* 0x000fc40003000000 */
[----:B------:R-:W-:Y:S02]  /*4530*/  PLOP3.LUT P6, PT, PT, PT, UP0, 0x40, 0x0 ;  /* 0x000000000000781c */ /* 0x000fe40003fce808 */
[C---:B------:R-:W-:Y:S01]  /*4540*/  FSETP.NAN.AND P5, PT, R12.reuse, R12, PT ;  /* 0x0000000c0c00720b */ /* 0x040fe20003fa8000 */
[----:B------:R-:W-:Y:S01]  /*4550*/  IMAD.U32 R11, R11, 0x10000, RZ ;  /* 0x000100000b0b7824 */ /* 0x000fe200078e00ff */
[----:B------:R-:W-:Y:S01]  /*4560*/  FADD R42, R15, R42 ;  /* 0x0000002a0f2a7221 */ /* 0x000fe20000000000 */
[----:B------:R-:W-:Y:S02]  /*4570*/  FSEL R15, R9, +INF , P6 ;  /* 0x7f800000090f7808 */ /* 0x000fe40003000000 */
[----:B------:R-:W-:Y:S02]  /*4580*/  @!P4 FSEL R12, R12, R19, P5 ;  /* 0x000000130c0cc208 */ /* 0x000fe40002800000 */
[----:B------:R-:W-:Y:S01]  /*4590*/  PLOP3.LUT P4, PT, PT, PT, UP0, 0x40, 0x0 ;  /* 0x000000000000781c */ /* 0x000fe20003f8e808 */
[----:B------:R-:W-:Y:S01]  /*45a0*/  FADD R11, R11, -UR6 ;  /* 0x800000060b0b7e21 */ /* 0x000fe20008000000 */
[----:B------:R-:W-:Y:S01]  /*45b0*/  FSETP.GEU.AND P5, PT, R84, R15, PT ;  /* 0x0000000f5400720b */ /* 0x000fe20003fae000 */
[----:B------:R-:W-:Y:S01]  /*45c0*/  FADD R16, R14, R41 ;  /* 0x000000290e107221 */ /* 0x000fe20000000000 */
[----:B------:R-:W-:Y:S01]  /*45d0*/  FSEL R19, R13, -INF , P4 ;  /* 0xff8000000d137808 */ /* 0x000fe20002000000 */
[----:B------:R-:W-:Y:S01]  /*45e0*/  FMUL R11, R11, UR7 ;  /* 0x000000070b0b7c20 */ /* 0x000fe20008400000 */
[----:B------:R-:W-:Y:S01]  /*45f0*/  FADD R14, R25, 1 ;  /* 0x3f800000190e7421 */ /* 0x000fe20000000000 */
[----:B------:R-:W-:-:S02]  /*4600*/  PRMT R29, R29, 0x7632, R29 ;  /* 0x000076321d1d7816 */ /* 0x000fc4000000001d */
[----:B------:R-:W-:Y:S01]  /*4610*/  FSETP.GT.AND P4, PT, R12, R19, PT ;  /* 0x000000130c00720b */ /* 0x000fe20003f84000 */
[----:B------:R-:W-:Y:S01]  /*4620*/  FFMA R11, R11, R14, R16 ;  /* 0x0000000e0b0b7223 */ /* 0x000fe20000000010 */
[----:B------:R-:W-:Y:S01]  /*4630*/  PRMT R33, R33, 0x7632, R33 ;  /* 0x0000763221217816 */ /* 0x000fe20000000021 */
[----:B------:R-:W-:Y:S01]  /*4640*/  IMAD.U32 R14, R29, 0x10000, RZ ;  /* 0x000100001d0e7824 */ /* 0x000fe200078e00ff */
[----:B------:R-:W-:Y:S01]  /*4650*/  FSETP.NAN.AND P6, PT, R84, R84, PT ;  /* 0x000000545400720b */ /* 0x000fe20003fc8000 */
[----:B------:R-:W-:Y:S02]  /*4660*/  IMAD.U32 R36, R36, 0x10000, RZ ;  /* 0x0001000024247824 */ /* 0x000fe400078e00ff */
[----:B------:R-:W-:Y:S01]  /*4670*/  FADD R27, R14, R27 ;  /* 0x0000001b0e1b7221 */ /* 0x000fe20000000000 */
[----:B------:R-:W-:Y:S01]  /*4680*/  IMAD.U32 R14, R33, 0x10000, RZ ;  /* 0x00010000210e7824 */ /* 0x000fe200078e00ff */
[----:B------:R-:W-:Y:S01]  /*4690*/  @P5 FSEL R84, R84, R15, P6 ;  /* 0x0000000f54545208 */ /* 0x000fe20003000000 */
[----:B------:R-:W-:Y:S01]  /*46a0*/  FADD R36, R36, -UR6 ;  /* 0x8000000624247e21 */ /* 0x000fe20008000000 */
[----:B------:R-:W-:-:S02]  /*46b0*/  PLOP3.LUT P6, PT, PT, PT, UP0, 0x40, 0x0 ;  /* 0x000000000000781c */ /* 0x000fc40003fce808 */
[----:B------:R-:W-:Y:S01]  /*46c0*/  FSETP.NAN.AND P5, PT, R12, R12, PT ;  /* 0x0000000c0c00720b */ /* 0x000fe20003fa8000 */
[----:B------:R-:W-:Y:S01]  /*46d0*/  FADD R18, R14, R43 ;  /* 0x0000002b0e127221 */ /* 0x000fe20000000000 */
[----:B------:R-:W-:Y:S01]  /*46e0*/  FADD R15, R24, 1 ;  /* 0x3f800000180f7421 */ /* 0x000fe20000000000 */
[----:B------:R-:W-:Y:S01]  /*46f0*/  FSEL R21, R7, +INF , P6 ;  /* 0x7f80000007157808 */ /* 0x000fe20003000000 */
[----:B------:R-:W-:Y:S01]  /*4700*/  FMUL R14, R36, UR7 ;  /* 0x00000007240e7c20 */ /* 0x000fe20008400000 */
[----:B------:R-:W-:Y:S02]  /*4710*/  @!P4 FSEL R12, R12, R19, P5 ;  /* 0x000000130c0cc208 */ /* 0x000fe40002800000 */
[----:B------:R-:W-:Y:S01]  /*4720*/  PLOP3.LUT P4, PT, PT, PT, UP0, 0x40, 0x0 ;  /* 0x000000000000781c */ /* 0x000fe20003f8e808 */
[----:B------:R-:W-:Y:S01]  /*4730*/  FFMA R14, R14, R15, R17 ;  /* 0x0000000f0e0e7223 */ /* 0x000fe20000000011 */
[----:B------:R-:W-:Y:S02]  /*4740*/  FSETP.GEU.AND P5, PT, R84, R21, PT ;  /* 0x000000155400720b */ /* 0x000fe40003fae000 */
[----:B------:R-:W-:-:S04]  /*4750*/  FSEL R17, R8, -INF , P4 ;  /* 0xff80000008117808 */ /* 0x000fc80002000000 */
[----:B------:R-:W-:Y:S02]  /*4760*/  FSETP.GT.AND P4, PT, R12, R17, PT ;  /* 0x000000110c00720b */ /* 0x000fe40003f84000 */
[----:B------:R-:W-:-:S05]  /*4770*/  FSETP.NAN.AND P6, PT, R84, R84, PT ;  /* 0x000000545400720b */ /* 0x000fca0003fc8000 */
[----:B------:R-:W-:Y:S02]  /*4780*/  @P5 FSEL R84, R84, R21, P6 ;  /* 0x0000001554545208 */ /* 0x000fe40003000000 */
[C---:B------:R-:W-:Y:S02]  /*4790*/  FSETP.NAN.AND P5, PT, R12.reuse, R12, PT ;  /* 0x0000000c0c00720b */ /* 0x040fe40003fa8000 */
[----:B------:R-:W-:Y:S02]  /*47a0*/  PLOP3.LUT P6, PT, PT, PT, UP0, 0x40, 0x0 ;  /* 0x000000000000781c */ /* 0x000fe40003fce808 */
[----:B------:R-:W-:Y:S02]  /*47b0*/  @!P4 FSEL R12, R12, R17, P5 ;  /* 0x000000110c0cc208 */ /* 0x000fe40002800000 */
[----:B------:R-:W-:Y:S02]  /*47c0*/  FSEL R17, R6, +INF , P6 ;  /* 0x7f80000006117808 */ /* 0x000fe40003000000 */
[----:B------:R-:W-:-:S02]  /*47d0*/  PLOP3.LUT P4, PT, PT, PT, UP0, 0x40, 0x0 ;  /* 0x000000000000781c */ /* 0x000fc40003f8e808 */
[----:B------:R-:W-:Y:S02]  /*47e0*/  FSETP.GEU.AND P5, PT, R84, R17, PT ;  /* 0x000000115400720b */ /* 0x000fe40003fae000 */
[----:B------:R-:W-:Y:S02]  /*47f0*/  FSEL R19, R5, -INF , P4 ;  /* 0xff80000005137808 */ /* 0x000fe40002000000 */
[----:B------:R-:W-:Y:S02]  /*4800*/  PRMT R15, R37, 0x7632, R15 ;  /* 0x00007632250f7816 */ /* 0x000fe4000000000f */
[----:B------:R-:W-:Y:S02]  /*4810*/  FSETP.GT.AND P4, PT, R12, R19, PT ;  /* 0x000000130c00720b */ /* 0x000fe40003f84000 */
[----:B------:R-:W-:Y:S01]  /*4820*/  FSETP.NAN.AND P6, PT, R84, R84, PT ;  /* 0x000000545400720b */ /* 0x000fe20003fc8000 */
[----:B------:R-:W-:-:S04]  /*4830*/  IMAD.U32 R15, R15, 0x10000, RZ ;  /* 0x000100000f0f7824 */ /* 0x000fc800078e00ff */
[----:B------:R-:W-:Y:S01]  /*4840*/  FADD R15, R15, -UR6 ;  /* 0x800000060f0f7e21 */ /* 0x000fe20008000000 */
[----:B------:R-:W-:Y:S02]  /*4850*/  @P5 FSEL R84, R84, R17, P6 ;  /* 0x0000001154545208 */ /* 0x000fe40003000000 */
[----:B------:R-:W-:Y:S01]  /*4860*/  FSETP.NAN.AND P5, PT, R12, R12, PT ;  /* 0x0000000c0c00720b */ /* 0x000fe20003fa8000 */
[----:B------:R-:W-:Y:S01]  /*4870*/  FMUL R15, R15, UR7 ;  /* 0x000000070f0f7c20 */ /* 0x000fe20008400000 */
[----:B------:R-:W-:Y:S01]  /*4880*/  FADD R16, R27, 1 ;  /* 0x3f8000001b107421 */ /* 0x000fe20000000000 */
[----:B------:R-:W-:Y:S02]  /*4890*/  PRMT R17, R34, 0x7632, R17 ;  /* 0x0000763222117816 */ /* 0x000fe40000000011 */
[----:B------:R-:W-:Y:S02]  /*48a0*/  FSEL R21, R14, +INF , P0 ;  /* 0x7f8000000e157808 */ /* 0x000fe40000000000 */
[----:B------:R-:W-:-:S02]  /*48b0*/  @!P4 FSEL R12, R12, R19, P5 ;  /* 0x000000130c0cc208 */ /* 0x000fc40002800000 */
[----:B------:R-:W-:Y:S01]  /*48c0*/  PLOP3.LUT P4, PT, PT, PT, UP0, 0x40, 0x0 ;  /* 0x000000000000781c */ /* 0x000fe20003f8e808 */
[----:B------:R-:W-:Y:S01]  /*48d0*/  FFMA R15, R15, R16, R18 ;  /* 0x000000100f0f7223 */ /* 0x000fe20000000012 */
[----:B------:R-:W-:Y:S01]  /*48e0*/  IMAD.U32 R18, R17, 0x10000, RZ ;  /* 0x0001000011127824 */ /* 0x000fe200078e00ff */
[----:B------:R-:W-:Y:S02]  /*48f0*/  FSETP.GEU.AND P5, PT, R84, R21, PT ;  /* 0x000000155400720b */ /* 0x000fe40003fae000 */
[----:B------:R-:W-:-:S04]  /*4900*/  FSEL R17, R4, -INF , P4 ;  /* 0xff80000004117808 */ /* 0x000fc80002000000 */
[----:B------:R-:W-:Y:S02]  /*4910*/  FSETP.GT.AND P4, PT, R12, R17, PT ;  /* 0x000000110c00720b */ /* 0x000fe40003f84000 */
[----:B------:R-:W-:Y:S01]  /*4920*/  FSETP.NAN.AND P6, PT, R84, R84, PT ;  /* 0x000000545400720b */ /* 0x000fe20003fc8000 */
[----:B------:R-:W-:-:S04]  /*4930*/  IMAD.U32 R37, R37, 0x10000, RZ ;  /* 0x0001000025257824 */ /* 0x000fc800078e00ff */
[----:B------:R-:W-:Y:S02]  /*4940*/  @P5 FSEL R84, R84, R21, P6 ;  /* 0x0000001554545208 */ /* 0x000fe40003000000 */
[C---:B------:R-:W-:Y:S02]  /*4950*/  FSETP.NAN.AND P5, PT, R12.reuse, R12, PT ;  /* 0x0000000c0c00720b */ /* 0x040fe40003fa8000 */
[----:B------:R-:W-:Y:S02]  /*4960*/  FSEL R21, R11, +INF , P0 ;  /* 0x7f8000000b157808 */ /* 0x000fe40000000000 */
[----:B------:R-:W-:Y:S02]  /*4970*/  PLOP3.LUT P6, PT, PT, PT, UP0, 0x40, 0x0 ;  /* 0x000000000000781c */ /* 0x000fe40003fce808 */
[----:B------:R-:W-:Y:S02]  /*4980*/  @!P4 FSEL R12, R12, R17, P5 ;  /* 0x000000110c0cc208 */ /* 0x000fe40002800000 */
[----:B------:R-:W-:Y:S01]  /*4990*/  FSETP.GEU.AND P5, PT, R84, R21, PT ;  /* 0x000000155400720b */ /* 0x000fe20003fae000 */
[----:B------:R-:W-:Y:S01]  /*49a0*/  FADD R37, R37, -UR6 ;  /* 0x8000000625257e21 */ /* 0x000fe20008000000 */
[----:B------:R-:W-:Y:S01]  /*49b0*/  FSEL R19, R10, -INF , P6 ;  /* 0xff8000000a137808 */ /* 0x000fe20003000000 */
[----:B------:R-:W-:-:S02]  /*49c0*/  FADD R24, R26, 1 ;  /* 0x3f8000001a187421 */ /* 0x000fc40000000000 */
[----:B------:R-:W-:Y:S01]  /*49d0*/  FMUL R37, R37, UR7 ;  /* 0x0000000725257c20 */ /* 0x000fe20008400000 */
[----:B------:R-:W-:Y:S02]  /*49e0*/  FSETP.GT.AND P4, PT, R12, R19, PT ;  /* 0x000000130c00720b */ /* 0x000fe40003f84000 */
[----:B------:R-:W-:Y:S01]  /*49f0*/  FSETP.NAN.AND P6, PT, R84, R84, PT ;  /* 0x000000545400720b */ /* 0x000fe20003fc8000 */
[----:B------:R-:W-:-:S04]  /*4a00*/  FFMA R24, R37, R24, R42 ;  /* 0x0000001825187223 */ /* 0x000fc8000000002a */
[----:B------:R-:W-:Y:S02]  /*4a10*/  @P5 FSEL R84, R84, R21, P6 ;  /* 0x0000001554545208 */ /* 0x000fe40003000000 */
[----:B------:R-:W-:Y:S02]  /*4a20*/  FSETP.NAN.AND P6, PT, R12, R12, PT ;  /* 0x0000000c0c00720b */ /* 0x000fe40003fc8000 */
[----:B------:R-:W-:Y:S02]  /*4a30*/  FSEL R23, R24, +INF , P0 ;  /* 0x7f80000018177808 */ /* 0x000fe40000000000 */
[----:B------:R-:W-:Y:S02]  /*4a40*/  PLOP3.LUT P5, PT, PT, PT, UP0, 0x40, 0x0 ;  /* 0x000000000000781c */ /* 0x000fe40003fae808 */
[----:B------:R-:W-:Y:S02]  /*4a50*/  @!P4 FSEL R12, R12, R19, P6 ;  /* 0x000000130c0cc208 */ /* 0x000fe40003000000 */
[----:B------:R-:W-:-:S02]  /*4a60*/  FSETP.GEU.AND P4, PT, R84, R23, PT ;  /* 0x000000175400720b */ /* 0x000fc40003f8e000 */
[----:B------:R-:W-:-:S04]  /*4a70*/  FSEL R21, R9, -INF , P5 ;  /* 0xff80000009157808 */ /* 0x000fc80002800000 */
[----:B------:R-:W-:Y:S02]  /*4a80*/  FSETP.GT.AND P5, PT, R12, R21, PT ;  /* 0x000000150c00720b */ /* 0x000fe40003fa4000 */
[----:B------:R-:W-:Y:S02]  /*4a90*/  PRMT R16, R30, 0x7632, R16 ;  /* 0x000076321e107816 */ /* 0x000fe40000000010 */
[----:B------:R-:W-:-:S03]  /*4aa0*/  FSETP.NAN.AND P6, PT, R84, R84, PT ;  /* 0x000000545400720b */ /* 0x000fc60003fc8000 */
[----:B------:R-:W-:Y:S01]  /*4ab0*/  IMAD.U32 R16, R16, 0x10000, RZ ;  /* 0x0001000010107824 */ /* 0x000fe200078e00ff */
[----:B------:R-:W-:Y:S02]  /*4ac0*/  @P4 FSEL R84, R84, R23, P6 ;  /* 0x0000001754544208 */ /* 0x000fe40003000000 */
[----:B------:R-:W-:Y:S01]  /*4ad0*/  FSETP.NAN.AND P4, PT, R12, R12, PT ;  /* 0x0000000c0c00720b */ /* 0x000fe20003f88000 */
[----:B----4-:R-:W-:Y:S01]  /*4ae0*/  FADD R45, R16, R45 ;  /* 0x0000002d102d7221 */ /* 0x010fe20000000000 */
[----:B------:R-:W-:Y:S01]  /*4af0*/  PRMT R16, R38, 0x7632, R16 ;  /* 0x0000763226107816 */ /* 0x000fe20000000010 */
[----:B------:R-:W-:Y:S01]  /*4b00*/  IMAD.U32 R17, R30, 0x10000, RZ ;  /* 0x000100001e117824 */ /* 0x000fe200078e00ff */
[----:B------:R-:W-:Y:S02]  /*4b10*/  FSEL R23, R15, +INF , P0 ;  /* 0x7f8000000f177808 */ /* 0x000fe40000000000 */
[----:B------:R-:W-:Y:S01]  /*4b20*/  @!P5 FSEL R12, R12, R21, P4 ;  /* 0x000000150c0cd208 */ /* 0x000fe20002000000 */
[----:B------:R-:W-:Y:S01]  /*4b30*/  IMAD.U32 R38, R38, 0x10000, RZ ;  /* 0x0001000026267824 */ /* 0x000fe200078e00ff */
[----:B------:R-:W-:Y:S01]  /*4b40*/  PLOP3.LUT P4, PT, PT, PT, UP0, 0x40, 0x0 ;  /* 0x000000000000781c */ /* 0x000fe20003f8e808 */
[----:B------:R-:W-:Y:S01]  /*4b50*/  FADD R44, R17, R44 ;  /* 0x0000002c112c7221 */ /* 0x000fe20000000000 */
[----:B------:R-:W-:Y:S01]  /*4b60*/  FSETP.GEU.AND P5, PT, R84, R23, PT ;  /* 0x000000175400720b */ /* 0x000fe20003fae000 */
[----:B------:R-:W-:Y:S01]  /*4b70*/  IMAD.U32 R16, R16, 0x10000, RZ ;  /* 0x0001000010107824 */ /* 0x000fe200078e00ff */
[----:B------:R-:W-:Y:S01]  /*4b80*/  FSEL R21, R7, -INF , P4 ;  /* 0xff80000007157808 */ /* 0x000fe20002000000 */
[----:B------:R-:W-:Y:S01]  /*4b90*/  IMAD.U32 R17, R34, 0x10000, RZ ;  /* 0x0001000022117824 */ /* 0x000fe200078e00ff */
[----:B------:R-:W-:Y:S01]  /*4ba0*/  FADD R38, R38, -UR6 ;  /* 0x8000000626267e21 */ /* 0x000fe20008000000 */
[----:B------:R-:W-:Y:S01]  /*4bb0*/  FADD R16, R16, -UR6 ;  /* 0x8000000610107e21 */ /* 0x000fe20008000000 */
[----:B------:R-:W-:Y:S01]  /*4bc0*/  FSETP.GT.AND P4, PT, R12, R21, PT ;  /* 0x000000150c00720b */ /* 0x000fe20003f84000 */
[----:B------:R-:W-:Y:S01]  /*4bd0*/  FADD R19, R17, R48 ;  /* 0x0000003011137221 */ /* 0x000fe20000000000 */
[----:B------:R-:W-:Y:S01]  /*4be0*/  FADD R17, R44, 1 ;  /* 0x3f8000002c117421 */ /* 0x000fe20000000000 */
[----:B------:R-:W-:Y:S01]  /*4bf0*/  FMUL R26, R38, UR7 ;  /* 0x00000007261a7c20 */ /* 0x000fe20008400000 */
[----:B------:R-:W-:Y:S01]  /*4c00*/  FADD R49, R18, R49 ;  /* 0x0000003112317221 */ /* 0x000fe20000000000 */
[----:B------:R-:W-:Y:S01]  /*4c10*/  FMUL R16, R16, UR7 ;  /* 0x0000000710107c20 */ /* 0x000fe20008400000 */
[----:B------:R-:W-:Y:S01]  /*4c20*/  FADD R25, R45, 1 ;  /* 0x3f8000002d197421 */ /* 0x000fe20000000000 */
[----:B------:R-:W-:Y:S01]  /*4c30*/  FSETP.NAN.AND P6, PT, R84, R84, PT ;  /* 0x000000545400720b */ /* 0x000fe20003fc8000 */
[----:B------:R-:W-:Y:S01]  /*4c40*/  FFMA R26, R26, R17, R19 ;  /* 0x000000111a1a7223 */ /* 0x000fe20000000013 */
[----:B------:R-:W-:Y:S01]  /*4c50*/  IMAD.U32 R19, R31, 0x10000, RZ ;  /* 0x000100001f137824 */ /* 0x000fe200078e00ff */
[----:B------:R-:W-:Y:S01]  /*4c60*/  FFMA R25, R16, R25, R49 ;  /* 0x0000001910197223 */ /* 0x000fe20000000031 */
[----:B------:R-:W-:Y:S01]  /*4c70*/  @P5 FSEL R84, R84, R23, P6 ;  /* 0x0000001754545208 */ /* 0x000fe20003000000 */
[----:B------:R-:W-:Y:S01]  /*4c80*/  IMAD.U32 R16, R39, 0x10000, RZ ;  /* 0x0001000027107824 */ /* 0x000fe200078e00ff */
[----:B------:R-:W-:-:S02]  /*4c90*/  FSETP.NAN.AND P6, PT, R12, R12, PT ;  /* 0x0000000c0c00720b */ /* 0x000fc40003fc8000 */
[----:B------:R-:W-:Y:S01]  /*4ca0*/  FSEL R23, R26, +INF , P0 ;  /* 0x7f8000001a177808 */ /* 0x000fe20000000000 */
[----:B------:R-:W-:Y:S01]  /*4cb0*/  IMAD.U32 R17, R35, 0x10000, RZ ;  /* 0x0001000023117824 */ /* 0x000fe200078e00ff */
[----:B------:R-:W-:Y:S01]  /*4cc0*/  FADD R19, R19, R46 ;  /* 0x0000002e13137221 */ /* 0x000fe20000000000 */
[----:B------:R-:W-:Y:S01]  /*4cd0*/  FADD R16, R16, -UR6 ;  /* 0x8000000610107e21 */ /* 0x000fe20008000000 */
[----:B------:R-:W-:Y:S02]  /*4ce0*/  @!P4 FSEL R12, R12, R21, P6 ;  /* 0x000000150c0cc208 */ /* 0x000fe40003000000 */
[----:B------:R-:W-:Y:S01]  /*4cf0*/  FSETP.GEU.AND P4, PT, R84, R23, PT ;  /* 0x000000175400720b */ /* 0x000fe20003f8e000 */
[----:B------:R-:W-:Y:S01]  /*4d00*/  FADD R17, R17, R50 ;  /* 0x0000003211117221 */ /* 0x000fe20000000000 */
[----:B------:R-:W-:Y:S01]  /*4d10*/  FADD R19, R19, 1 ;  /* 0x3f80000013137421 */ /* 0x000fe20000000000 */
[----:B------:R-:W-:Y:S01]  /*4d20*/  FMUL R16, R16, UR7 ;  /* 0x0000000710107c20 */ /* 0x000fe20008400000 */
[----:B------:R-:W-:-:S03]  /*4d30*/  PLOP3.LUT P5, PT, PT, PT, UP0, 0x40, 0x0 ;  /* 0x000000000000781c */ /* 0x000fc60003fae808 */
[----:B------:R-:W-:Y:S01]  /*4d40*/  FFMA R27, R16, R19, R17 ;  /* 0x00000013101b7223 */ /* 0x000fe20000000011 */
[----:B------:R-:W-:Y:S02]  /*4d50*/  FSEL R17, R6, -INF , P5 ;  /* 0xff80000006117808 */ /* 0x000fe40002800000 */
[----:B------:R-:W-:Y:S02]  /*4d60*/  FSETP.NAN.AND P6, PT, R84, R84, PT ;  /* 0x000000545400720b */ /* 0x000fe40003fc8000 */
[----:B------:R-:W-:Y:S02]  /*4d70*/  FSETP.GT.AND P5, PT, R12, R17, PT ;  /* 0x000000110c00720b */ /* 0x000fe40003fa4000 */
[----:B------:R-:W-:Y:S02]  /*4d80*/  @P4 FSEL R84, R84, R23, P6 ;  /* 0x0000001754544208 */ /* 0x000fe40003000000 */
[----:B------:R-:W-:-:S04]  /*4d90*/  FSEL R21, R25, +INF , P0 ;  /* 0x7f80000019157808 */ /* 0x000fc80000000000 */
[----:B------:R-:W-:Y:S02]  /*4da0*/  FSETP.GEU.AND P6, PT, R84, R21, PT ;  /* 0x000000155400720b */ /* 0x000fe40003fce000 */
[----:B------:R-:W-:Y:S02]  /*4db0*/  FSETP.NAN.AND P4, PT, R12, R12, PT ;  /* 0x0000000c0c00720b */ /* 0x000fe40003f88000 */
[----:B------:R-:W-:Y:S02]  /*4dc0*/  FSEL R19, R14, -INF , P0 ;  /* 0xff8000000e137808 */ /* 0x000fe40000000000 */
[----:B------:R-:W-:Y:S02]  /*4dd0*/  @!P5 FSEL R12, R12, R17, P4 ;  /* 0x000000110c0cd208 */ /* 0x000fe40002000000 */
[----:B------:R-:W-:Y:S02]  /*4de0*/  PRMT R31, R31, 0x7632, R31 ;  /* 0x000076321f1f7816 */ /* 0x000fe4000000001f */
[----:B------:R-:W-:-:S02]  /*4df0*/  FSETP.NAN.AND P5, PT, R84, R84, PT ;  /* 0x000000545400720b */ /* 0x000fc40003fa8000 */
[----:B------:R-:W-:Y:S02]  /*4e00*/  PRMT R39, R39, 0x7632, R39 ;  /* 0x0000763227277816 */ /* 0x000fe40000000027 */
[----:B------:R-:W-:Y:S01]  /*4e10*/  FSETP.GT.AND P4, PT, R12, R19, PT ;  /* 0x000000130c00720b */ /* 0x000fe20003f84000 */
[----:B------:R-:W-:Y:S01]  /*4e20*/  IMAD.U32 R16, R31, 0x10000, RZ ;  /* 0x000100001f107824 */ /* 0x000fe200078e00ff */
[----:B------:R-:W-:Y:S01]  /*4e30*/  @P6 FSEL R84, R84, R21, P5 ;  /* 0x0000001554546208 */ /* 0x000fe20002800000 */
[----:B------:R-:W-:Y:S01]  /*4e40*/  IMAD.U32 R39, R39, 0x10000, RZ ;  /* 0x0001000027277824 */ /* 0x000fe200078e00ff */
[----:B------:R-:W-:Y:S02]  /*4e50*/  PRMT R35, R35, 0x7632, R35 ;  /* 0x0000763223237816 */ /* 0x000fe40000000023 */
[----:B------:R-:W-:Y:S01]  /*4e60*/  FSEL R21, R27, +INF , P0 ;  /* 0x7f8000001b157808 */ /* 0x000fe20000000000 */
[----:B------:R-:W-:Y:S01]  /*4e70*/  FADD R47, R16, R47 ;  /* 0x0000002f102f7221 */ /* 0x000fe20000000000 */
[----:B------:R-:W-:Y:S01]  /*4e80*/  FADD R39, R39, -UR6 ;  /* 0x8000000627277e21 */ /* 0x000fe20008000000 */
[----:B------:R-:W-:Y:S01]  /*4e90*/  IMAD.U32 R16, R35, 0x10000, RZ ;  /* 0x0001000023107824 */ /* 0x000fe200078e00ff */
[----:B------:R-:W-:-:S02]  /*4ea0*/  FSETP.GEU.AND P5, PT, R84, R21, PT ;  /* 0x000000155400720b */ /* 0x000fc40003fae000 */
[----:B------:R-:W-:Y:S01]  /*4eb0*/  FSETP.NAN.AND P6, PT, R12, R12, PT ;  /* 0x0000000c0c00720b */ /* 0x000fe20003fc8000 */
[----:B------:R-:W-:Y:S01]  /*4ec0*/  FADD R51, R16, R51 ;  /* 0x0000003310337221 */ /* 0x000fe20000000000 */
[----:B------:R-:W-:Y:S01]  /*4ed0*/  FMUL R28, R39, UR7 ;  /* 0x00000007271c7c20 */ /* 0x000fe20008400000 */
[----:B------:R-:W-:Y:S01]  /*4ee0*/  FADD R47, R47, 1 ;  /* 0x3f8000002f2f7421 */ /* 0x000fe20000000000 */
[----:B------:R-:W-:Y:S02]  /*4ef0*/  @!P4 FSEL R12, R12, R19, P6 ;  /* 0x000000130c0cc208 */ /* 0x000fe40003000000 */
[----:B------:R-:W-:Y:S01]  /*4f00*/  FSEL R19, R11, -INF , P0 ;  /* 0xff8000000b137808 */ /* 0x000fe20000000000 */
[----:B------:R-:W-:Y:S01]  /*4f10*/  FFMA R28, R28, R47, R51 ;  /* 0x0000002f1c1c7223 */ /* 0x000fe20000000033 */
[----:B------:R-:W-:Y:S01]  /*4f20*/  FSETP.NAN.AND P6, PT, R84, R84, PT ;  /* 0x000000545400720b */ /* 0x000fe20003fc8000 */
[----:B------:R-:W-:Y:S01]  /*4f30*/  IMAD.U32 R17, R52, 0x10000, RZ ;  /* 0x0001000034117824 */ /* 0x000fe200078e00ff */
[----:B------:R-:W-:Y:S01]  /*4f40*/  FSETP.GT.AND P4, PT, R12, R19, PT ;  /* 0x000000130c00720b */ /* 0x000fe20003f84000 */
[----:B-----5:R-:W-:Y:S01]  /*4f50*/  IMAD.U32 R16, R76, 0x10000, RZ ;  /* 0x000100004c107824 */ /* 0x020fe200078e00ff */
[----:B------:R-:W-:-:S02]  /*4f60*/  @P5 FSEL R84, R84, R21, P6 ;  /* 0x0000001554545208 */ /* 0x000fc40003000000 */
[----:B------:R-:W-:Y:S01]  /*4f70*/  FSEL R21, R28, +INF , P0 ;  /* 0x7f8000001c157808 */ /* 0x000fe20000000000 */
[----:B------:R-:W-:Y:S01]  /*4f80*/  FADD R56, R17, R56 ;  /* 0x0000003811387221 */ /* 0x000fe20000000000 */
[----:B------:R-:W-:Y:S01]  /*4f90*/  IMAD.U32 R17, R72, 0x10000, RZ ;  /* 0x0001000048117824 */ /* 0x000fe200078e00ff */
[----:B------:R-:W-:Y:S01]  /*4fa0*/  FADD R16, R16, -UR6 ;  /* 0x8000000610107e21 */ /* 0x000fe20008000000 */
[----:B------:R-:W-:Y:S01]  /*4fb0*/  FSETP.GEU.AND P5, PT, R84, R21, PT ;  /* 0x000000155400720b */ /* 0x000fe20003fae000 */
[----:B------:R-:W-:Y:S01]  /*4fc0*/  FADD R29, R56, 1 ;  /* 0x3f800000381d7421 */ /* 0x000fe20000000000 */
[----:B------:R-:W-:Y:S01]  /*4fd0*/  FSETP.NAN.AND P6, PT, R12, R12, PT ;  /* 0x0000000c0c00720b */ /* 0x000fe20003fc8000 */
[----:B------:R-:W-:Y:S01]  /*4fe0*/  FADD R17, R17, R64 ;  /* 0x0000004011117221 */ /* 0x000fe20000000000 */
[----:B------:R-:W-:Y:S02]  /*4ff0*/  FMUL R16, R16, UR7 ;  /* 0x0000000710107c20 */ /* 0x000fe40008400000 */
[----:B------:R-:W-:-:S02]  /*5000*/  @!P4 FSEL R12, R12, R19, P6 ;  /* 0x000000130c0cc208 */ /* 0x000fc40003000000 */
[----:B------:R-:W-:Y:S01]  /*5010*/  FFMA R29, R16, R29, R17 ;  /* 0x0000001d101d7223 */ /* 0x000fe20000000011 */
[----:B------:R-:W-:Y:S02]  /*5020*/  FSEL R19, R24, -INF , P0 ;  /* 0xff80000018137808 */ /* 0x000fe40000000000 */
[----:B------:R-:W-:Y:S02]  /*5030*/  PRMT R52, R52, 0x7632, R52 ;  /* 0x0000763234347816 */ /* 0x000fe40000000034 */
[----:B------:R-:W-:Y:S02]  /*5040*/  PRMT R76, R76, 0x7632, R76 ;  /* 0x000076324c4c7816 */ /* 0x000fe4000000004c */
[----:B------:R-:W-:Y:S02]  /*5050*/  FSETP.NAN.AND P6, PT, R84, R84, PT ;  /* 0x000000545400720b */ /* 0x000fe40003fc8000 */
[----:B------:R-:W-:Y:S01]  /*5060*/  FSETP.GT.AND P4, PT, R12, R19, PT ;  /* 0x000000130c00720b */ /* 0x000fe20003f84000 */
[----:B------:R-:W-:Y:S01]  /*5070*/  IMAD.U32 R52, R52, 0x10000, RZ ;  /* 0x0001000034347824 */ /* 0x000fe200078e00ff */
[----:B------:R-:W-:Y:S01]  /*5080*/  PRMT R72, R72, 0x7632, R72 ;  /* 0x0000763248487816 */ /* 0x000fe20000000048 */
[----:B------:R-:W-:Y:S01]  /*5090*/  IMAD.U32 R76, R76, 0x10000, RZ ;  /* 0x000100004c4c7824 */ /* 0x000fe200078e00ff */
[----:B------:R-:W-:-:S02]  /*50a0*/  @P5 FSEL R84, R84, R21, P6 ;  /* 0x0000001554545208 */ /* 0x000fc40003000000 */
[----:B------:R-:W-:Y:S01]  /*50b0*/  FSEL R23, R29, +INF , P0 ;  /* 0x7f8000001d177808 */ /* 0x000fe20000000000 */
[----:B------:R-:W-:Y:S01]  /*50c0*/  IMAD.U32 R72, R72, 0x10000, RZ ;  /* 0x0001000048487824 */ /* 0x000fe200078e00ff */
[----:B------:R-:W-:Y:S01]  /*50d0*/  FADD R52, R52, R57 ;  /* 0x0000003934347221 */ /* 0x000fe20000000000 */
[----:B------:R-:W-:Y:S01]  /*50e0*/  FADD R76, R76, -UR6 ;  /* 0x800000064c4c7e21 */ /* 0x000fe20008000000 */
[----:B------:R-:W-:Y:S01]  /*50f0*/  FSETP.GEU.AND P5, PT, R84, R23, PT ;  /* 0x000000175400720b */ /* 0x000fe20003fae000 */
[----:B------:R-:W-:Y:S01]  /*5100*/  FADD R65, R72, R65 ;  /* 0x0000004148417221 */ /* 0x000fe20000000000 */
[----:B------:R-:W-:Y:S01]  /*5110*/  FSETP.NAN.AND P6, PT, R12, R12, PT ;  /* 0x0000000c0c00720b */ /* 0x000fe20003fc8000 */
[----:B------:R-:W-:Y:S01]  /*5120*/  FADD R17, R52, 1 ;  /* 0x3f80000034117421 */ /* 0x000fe20000000000 */
[----:B------:R-:W-:Y:S01]  /*5130*/  FMUL R30, R76, UR7 ;  /* 0x000000074c1e7c20 */ /* 0x000fe20008400000 */
[----:B------:R-:W-:Y:S02]  /*5140*/  FSEL R21, R15, -INF , P0 ;  /* 0xff8000000f157808 */ /* 0x000fe40000000000 */
[----:B------:R-:W-:Y:S01]  /*5150*/  @!P4 FSEL R12, R12, R19, P6 ;  /* 0x000000130c0cc208 */ /* 0x000fe20003000000 */
[----:B------:R-:W-:Y:S01]  /*5160*/  FFMA R30, R30, R17, R65 ;  /* 0x000000111e1e7223 */ /* 0x000fe20000000041 */
[----:B------:R-:W-:Y:S01]  /*5170*/  FSETP.NAN.AND P6, PT, R84, R84, PT ;  /* 0x000000545400720b */ /* 0x000fe20003fc8000 */
[----:B------:R-:W-:Y:S01]  /*5180*/  IMAD.U32 R19, R53, 0x10000, RZ ;  /* 0x0001000035137824 */ /* 0x000fe200078e00ff */
[----:B------:R-:W-:Y:S01]  /*5190*/  FSETP.GT.AND P4, PT, R12, R21, PT ;  /* 0x000000150c00720b */ /* 0x000fe20003f84000 */
        /* <DEDUP_REMOVED lines=8> */
[----:B------:R-:W-:Y:S01]  /*5220*/  FADD R19, R19, 1 ;  /* 0x3f80000013137421 */ /* 0x000fe20000000000 */
[----:B------:R-:W-:Y:S01]  /*5230*/  FMUL R16, R16, UR7 ;  /* 0x0000000710107c20 */ /* 0x000fe20008400000 */
[----:B------:R-:W-:-:S03]  /*5240*/  FSETP.NAN.AND P6, PT, R12, R12, PT ;  /* 0x0000000c0c00720b */ /* 0x000fc60003fc8000 */
[----:B------:R-:W-:Y:S01]  /*5250*/  FFMA R31, R16, R19, R17 ;  /* 0x00000013101f7223 */ /* 0x000fe20000000011 */
[----:B------:R-:W-:Y:S02]  /*5260*/  @!P4 FSEL R12, R12, R21, P6 ;  /* 0x000000150c0cc208 */ /* 0x000fe40003000000 */
[----:B------:R-:W-:Y:S02]  /*5270*/  FSEL R19, R26, -INF , P0 ;  /* 0xff8000001a137808 */ /* 0x000fe40000000000 */
[----:B------:R-:W-:Y:S02]  /*5280*/  FSETP.NAN.AND P6, PT, R84, R84, PT ;  /* 0x000000545400720b */ /* 0x000fe40003fc8000 */
[----:B------:R-:W-:Y:S02]  /*5290*/  PRMT R53, R53, 0x7632, R53 ;  /* 0x0000763235357816 */ /* 0x000fe40000000035 */
[----:B------:R-:W-:Y:S02]  /*52a0*/  PRMT R77, R77, 0x7632, R77 ;  /* 0x000076324d4d7816 */ /* 0x000fe4000000004d */
[----:B------:R-:W-:-:S02]  /*52b0*/  FSETP.GT.AND P4, PT, R12, R19, PT ;  /* 0x000000130c00720b */ /* 0x000fc40003f84000 */
[----:B------:R-:W-:Y:S01]  /*52c0*/  @P5 FSEL R84, R84, R23, P6 ;  /* 0x0000001754545208 */ /* 0x000fe20003000000 */
[----:B------:R-:W-:Y:S01]  /*52d0*/  IMAD.U32 R18, R53, 0x10000, RZ ;  /* 0x0001000035127824 */ /* 0x000fe200078e00ff */
[----:B------:R-:W-:Y:S01]  /*52e0*/  PRMT R73, R73, 0x7632, R73 ;  /* 0x0000763249497816 */ /* 0x000fe20000000049 */
[----:B------:R-:W-:Y:S01]  /*52f0*/  IMAD.U32 R77, R77, 0x10000, RZ ;  /* 0x000100004d4d7824 */ /* 0x000fe200078e00ff */
[----:B------:R-:W-:Y:S01]  /*5300*/  FSEL R23, R31, +INF , P0 ;  /* 0x7f8000001f177808 */ /* 0x000fe20000000000 */
[----:B------:R-:W-:Y:S02]  /*5310*/  FADD R18, R18, R59 ;  /* 0x0000003b12127221 */ /* 0x000fe40000000000 */
[----:B------:R-:W-:Y:S01]  /*5320*/  IMAD.U32 R16, R73, 0x10000, RZ ;  /* 0x0001000049107824 */ /* 0x000fe200078e00ff */
[----:B------:R-:W-:Y:S01]  /*5330*/  FSETP.GEU.AND P5, PT, R84, R23, PT ;  /* 0x000000175400720b */ /* 0x000fe20003fae000 */
[----:B------:R-:W-:Y:S01]  /*5340*/  FADD R77, R77, -UR6 ;  /* 0x800000064d4d7e21 */ /* 0x000fe20008000000 */
[----:B------:R-:W-:Y:S01]  /*5350*/  FSETP.NAN.AND P6, PT, R12, R12, PT ;  /* 0x0000000c0c00720b */ /* 0x000fe20003fc8000 */
[----:B------:R-:W-:Y:S01]  /*5360*/  FADD R67, R16, R67 ;  /* 0x0000004310437221 */ /* 0x000fe20000000000 */
[----:B------:R-:W-:Y:S01]  /*5370*/  FADD R17, R18, 1 ;  /* 0x3f80000012117421 */ /* 0x000fe20000000000 */
[----:B------:R-:W-:Y:S01]  /*5380*/  FMUL R32, R77, UR7 ;  /* 0x000000074d207c20 */ /* 0x000fe20008400000 */
[----:B------:R-:W-:-:S02]  /*5390*/  @!P4 FSEL R12, R12, R19, P6 ;  /* 0x000000130c0cc208 */ /* 0x000fc40003000000 */
[----:B------:R-:W-:Y:S01]  /*53a0*/  FSEL R21, R25, -INF , P0 ;  /* 0xff80000019157808 */ /* 0x000fe20000000000 */
[----:B------:R-:W-:Y:S01]  /*53b0*/  FFMA R32, R32, R17, R67 ;  /* 0x0000001120207223 */ /* 0x000fe20000000043 */
[----:B------:R-:W-:Y:S02]  /*53c0*/  FSETP.NAN.AND P6, PT, R84, R84, PT ;  /* 0x000000545400720b */ /* 0x000fe40003fc8000 */
[----:B------:R-:W-:Y:S02]  /*53d0*/  FSETP.GT.AND P4, PT, R12, R21, PT ;  /* 0x000000150c00720b */ /* 0x000fe40003f84000 */
[----:B------:R-:W-:Y:S01]  /*53e0*/  @P5 FSEL R84, R84, R23, P6 ;  /* 0x0000001754545208 */ /* 0x000fe20003000000 */
[----:B------:R-:W-:Y:S01]  /*53f0*/  IMAD.U32 R19, R54, 0x10000, RZ ;  /* 0x0001000036137824 */ /* 0x000fe200078e00ff */
[----:B------:R-:W-:Y:S01]  /*5400*/  FSEL R23, R32, +INF , P0 ;  /* 0x7f80000020177808 */ /* 0x000fe20000000000 */
[----:B------:R-:W-:Y:S02]  /*5410*/  IMAD.U32 R16, R78, 0x10000, RZ ;  /* 0x000100004e107824 */ /* 0x000fe400078e00ff */
[----:B------:R-:W-:Y:S01]  /*5420*/  IMAD.U32 R17, R74, 0x10000, RZ ;  /* 0x000100004a117824 */ /* 0x000fe200078e00ff */
[----:B------:R-:W-:Y:S01]  /*5430*/  FSETP.GEU.AND P5, PT, R84, R23, PT ;  /* 0x000000175400720b */ /* 0x000fe20003fae000 */
[----:B------:R-:W-:Y:S01]  /*5440*/  FADD R19, R19, R60 ;  /* 0x0000003c13137221 */ /* 0x000fe20000000000 */
[----:B------:R-:W-:Y:S01]  /*5450*/  FADD R16, R16, -UR6 ;  /* 0x8000000610107e21 */ /* 0x000fe20008000000 */
[----:B------:R-:W-:Y:S01]  /*5460*/  FSETP.NAN.AND P6, PT, R12, R12, PT ;  /* 0x0000000c0c00720b */ /* 0x000fe20003fc8000 */
[----:B------:R-:W-:Y:S01]  /*5470*/  FADD R17, R17, R68 ;  /* 0x0000004411117221 */ /* 0x000fe20000000000 */
[----:B------:R-:W-:Y:S01]  /*5480*/  FADD R19, R19, 1 ;  /* 0x3f80000013137421 */ /* 0x000fe20000000000 */
[----:B------:R-:W-:Y:S01]  /*5490*/  FMUL R16, R16, UR7 ;  /* 0x0000000710107c20 */ /* 0x000fe20008400000 */
[----:B------:R-:W-:-:S02]  /*54a0*/  @!P4 FSEL R12, R12, R21, P6 ;  /* 0x000000150c0cc208 */ /* 0x000fc40003000000 */
[----:B------:R-:W-:Y:S01]  /*54b0*/  FSETP.NAN.AND P4, PT, R84, R84, PT ;  /* 0x000000545400720b */ /* 0x000fe20003f88000 */
[----:B------:R-:W-:Y:S01]  /*54c0*/  FFMA R33, R16, R19, R17 ;  /* 0x0000001310217223 */ /* 0x000fe20000000011 */
[----:B------:R-:W-:Y:S02]  /*54d0*/  FSEL R19, R27, -INF , P0 ;  /* 0xff8000001b137808 */ /* 0x000fe40000000000 */
[----:B------:R-:W-:Y:S02]  /*54e0*/  PRMT R54, R54, 0x7632, R54 ;  /* 0x0000763236367816 */ /* 0x000fe40000000036 */
[----:B------:R-:W-:Y:S02]  /*54f0*/  PRMT R78, R78, 0x7632, R78 ;  /* 0x000076324e4e7816 */ /* 0x000fe4000000004e */
[----:B------:R-:W-:Y:S02]  /*5500*/  @P5 FSEL R84, R84, R23, P4 ;  /* 0x0000001754545208 */ /* 0x000fe40002000000 */
[----:B------:R-:W-:Y:S01]  /*5510*/  FSETP.GT.AND P5, PT, R12, R19, PT ;  /* 0x000000130c00720b */ /* 0x000fe20003fa4000 */
[----:B------:R-:W-:Y:S01]  /*5520*/  IMAD.U32 R54, R54, 0x10000, RZ ;  /* 0x0001000036367824 */ /* 0x000fe200078e00ff */
[----:B------:R-:W-:Y:S01]  /*5530*/  PRMT R74, R74, 0x7632, R74 ;  /* 0x000076324a4a7816 */ /* 0x000fe2000000004a */
[----:B------:R-:W-:Y:S01]  /*5540*/  IMAD.U32 R78, R78, 0x10000, RZ ;  /* 0x000100004e4e7824 */ /* 0x000fe200078e00ff */
[----:B------:R-:W-:Y:S01]  /*5550*/  FSEL R21, R33, +INF , P0 ;  /* 0x7f80000021157808 */ /* 0x000fe20000000000 */
[----:B------:R-:W-:-:S02]  /*5560*/  FADD R54, R54, R61 ;  /* 0x0000003d36367221 */ /* 0x000fc40000000000 */
[----:B------:R-:W-:Y:S01]  /*5570*/  IMAD.U32 R74, R74, 0x10000, RZ ;  /* 0x000100004a4a7824 */ /* 0x000fe200078e00ff */
[----:B------:R-:W-:Y:S01]  /*5580*/  FSETP.GEU.AND P4, PT, R84, R21, PT ;  /* 0x000000155400720b */ /* 0x000fe20003f8e000 */
[----:B------:R-:W-:Y:S01]  /*5590*/  FADD R78, R78, -UR6 ;  /* 0x800000064e4e7e21 */ /* 0x000fe20008000000 */
[----:B------:R-:W-:Y:S01]  /*55a0*/  FSETP.NAN.AND P6, PT, R12, R12, PT ;  /* 0x0000000c0c00720b */ /* 0x000fe20003fc8000 */
[----:B------:R-:W-:Y:S01]  /*55b0*/  FADD R69, R74, R69 ;  /* 0x000000454a457221 */ /* 0x000fe20000000000 */
[----:B------:R-:W-:Y:S01]  /*55c0*/  FADD R17, R54, 1 ;  /* 0x3f80000036117421 */ /* 0x000fe20000000000 */
[----:B------:R-:W-:Y:S01]  /*55d0*/  FMUL R34, R78, UR7 ;  /* 0x000000074e227c20 */ /* 0x000fe20008400000 */
[----:B------:R-:W-:Y:S02]  /*55e0*/  @!P5 FSEL R12, R12, R19, P6 ;  /* 0x000000130c0cd208 */ /* 0x000fe40003000000 */
[----:B------:R-:W-:Y:S01]  /*55f0*/  FSETP.NAN.AND P5, PT, R84, R84, PT ;  /* 0x000000545400720b */ /* 0x000fe20003fa8000 */
[----:B------:R-:W-:Y:S01]  /*5600*/  FFMA R34, R34, R17, R69 ;  /* 0x0000001122227223 */ /* 0x000fe20000000045 */
[----:B------:R-:W-:-:S02]  /*5610*/  IMAD.U32 R19, R55, 0x10000, RZ ;  /* 0x0001000037137824 */ /* 0x000fc400078e00ff */
[----:B------:R-:W-:Y:S01]  /*5620*/  IMAD.U32 R16, R79, 0x10000, RZ ;  /* 0x000100004f107824 */ /* 0x000fe200078e00ff */
[----:B------:R-:W-:Y:S02]  /*5630*/  @P4 FSEL R84, R84, R21, P5 ;  /* 0x0000001554544208 */ /* 0x000fe40002800000 */
        /* <DEDUP_REMOVED lines=8> */
[----:B------:R-:W-:-:S03]  /*56c0*/  PRMT R55, R55, 0x7632, R55 ;  /* 0x0000763237377816 */ /* 0x000fc60000000037 */
[----:B------:R-:W-:Y:S01]  /*56d0*/  FFMA R36, R16, R19, R17 ;  /* 0x0000001310247223 */ /* 0x000fe20000000011 */
[----:B------:R-:W-:Y:S02]  /*56e0*/  FSEL R17, R28, -INF , P0 ;  /* 0xff8000001c117808 */ /* 0x000fe40000000000 */
        /* <DEDUP_REMOVED lines=15> */
[----:B------:R-:W-:Y:S02]  /*57e0*/  FMUL R79, R79, UR7 ;  /* 0x000000074f4f7c20 */ /* 0x000fe40008400000 */
[----:B------:R-:W-:-:S02]  /*57f0*/  @!P5 FSEL R12, R12, R17, P6 ;  /* 0x000000110c0cd208 */ /* 0x000fc40003000000 */
[----:B------:R-:W-:Y:S01]  /*5800*/  FFMA R79, R79, R18, R16 ;  /* 0x000000124f4f7223 */ /* 0x000fe20000000010 */
[----:B------:R-:W-:Y:S02]  /*5810*/  FSEL R17, R29, -INF , P0 ;  /* 0xff8000001d117808 */ /* 0x000fe40000000000 */
[----:B------:R-:W-:Y:S02]  /*5820*/  FSETP.NAN.AND P6, PT, R84, R84, PT ;  /* 0x000000545400720b */ /* 0x000fe40003fc8000 */
[----:B------:R-:W-:Y:S02]  /*5830*/  FSETP.GT.AND P5, PT, R12, R17, PT ;  /* 0x000000110c00720b */ /* 0x000fe40003fa4000 */
[----:B------:R-:W-:Y:S02]  /*5840*/  FSEL R21, R79, +INF , P0 ;  /* 0x7f8000004f157808 */ /* 0x000fe40000000000 */
[----:B------:R-:W-:-:S04]  /*5850*/  @P4 FSEL R84, R84, R19, P6 ;  /* 0x0000001354544208 */ /* 0x000fc80003000000 */
[----:B------:R-:W-:Y:S02]  /*5860*/  FSETP.GEU.AND P4, PT, R84, R21, PT ;  /* 0x000000155400720b */ /* 0x000fe40003f8e000 */
[----:B------:R-:W-:Y:S02]  /*5870*/  FSETP.NAN.AND P6, PT, R12, R12, PT ;  /* 0x0000000c0c00720b */ /* 0x000fe40003fc8000 */
[----:B------:R-:W-:Y:S02]  /*5880*/  FSEL R19, R30, -INF , P0 ;  /* 0xff8000001e137808 */ /* 0x000fe40000000000 */
[----:B------:R-:W-:Y:S02]  /*5890*/  @!P5 FSEL R12, R12, R17, P6 ;  /* 0x000000110c0cd208 */ /* 0x000fe40003000000 */
[----:B------:R-:W-:Y:S02]  /*58a0*/  FSETP.NAN.AND P6, PT, R84, R84, PT ;  /* 0x000000545400720b */ /* 0x000fe40003fc8000 */
[----:B------:R-:W-:-:S03]  /*58b0*/  FSETP.GT.AND P5, PT, R12, R19, PT ;  /* 0x000000130c00720b */ /* 0x000fc60003fa4000 */
[----:B------:R-:W-:-:S05]  /*58c0*/  @P4 FSEL R84, R84, R21, P6 ;  /* 0x0000001554544208 */ /* 0x000fca0003000000 */
[----:B------:R-:W0:Y:S01]  /*58d0*/  SHFL.BFLY PT, R17, R84, 0x10, 0x1f ;  /* 0x0e001f0054117f89 */ /* 0x000e2200000e0000 */
[C---:B------:R-:W-:Y:S02]  /*58e0*/  FSETP.NAN.AND P4, PT, R12.reuse, R12, PT ;  /* 0x0000000c0c00720b */ /* 0x040fe40003f88000 */
[----:B------:R-:W-:Y:S02]  /*58f0*/  FSEL R21, R31, -INF , P0 ;  /* 0xff8000001f157808 */ /* 0x000fe40000000000 */
[----:B------:R-:W-:-:S04]  /*5900*/  @!P5 FSEL R12, R12, R19, P4 ;  /* 0x000000130c0cd208 */ /* 0x000fc80002000000 */
[C---:B------:R-:W-:Y:S02]  /*5910*/  FSETP.GT.AND P5, PT, R12.reuse, R21, PT ;  /* 0x000000150c00720b */ /* 0x040fe40003fa4000 */
[----:B------:R-:W-:Y:S02]  /*5920*/  FSETP.NAN.AND P6, PT, R12, R12, PT ;  /* 0x0000000c0c00720b */ /* 0x000fe40003fc8000 */
[----:B------:R-:W-:-:S09]  /*5930*/  FSEL R19, R32, -INF , P0 ;  /* 0xff80000020137808 */ /* 0x000fd20000000000 */
[----:B------:R-:W-:Y:S02]  /*5940*/  @!P5 FSEL R12, R12, R21, P6 ;  /* 0x000000150c0cd208 */ /* 0x000fe40003000000 */
[----:B0-----:R-:W-:Y:S02]  /*5950*/  FSETP.GEU.AND P4, PT, R84, R17, PT ;  /* 0x000000115400720b */ /* 0x001fe40003f8e000 */
[----:B------:R-:W-:Y:S02]  /*5960*/  FSETP.GT.AND P5, PT, R12, R19, PT ;  /* 0x000000130c00720b */ /* 0x000fe40003fa4000 */
[----:B------:R-:W-:Y:S02]  /*5970*/  FSETP.NAN.AND P6, PT, R84, R84, PT ;  /* 0x000000545400720b */ /* 0x000fe40003fc8000 */
[----:B------:R-:W-:-:S07]  /*5980*/  FSEL R21, R33, -INF , P0 ;  /* 0xff80000021157808 */ /* 0x000fce0000000000 */
[----:B------:R-:W-:Y:S02]  /*5990*/  @P4 FSEL R84, R84, R17, P6 ;  /* 0x0000001154544208 */ /* 0x000fe40003000000 */
[----:B------:R-:W-:-:S04]  /*59a0*/  FSETP.NAN.AND P4, PT, R12, R12, PT ;  /* 0x0000000c0c00720b */ /* 0x000fc80003f88000 */
[----:B------:R-:W-:-:S04]  /*59b0*/  @!P5 FSEL R12, R12, R19, P4 ;  /* 0x000000130c0cd208 */ /* 0x000fc80002000000 */
[C---:B------:R-:W-:Y:S01]  /*59c0*/  FSETP.GT.AND P4, PT, R12.reuse, R21, PT ;  /* 0x000000150c00720b */ /* 0x040fe20003f84000 */
[----:B------:R-:W0:Y:S01]  /*59d0*/  SHFL.BFLY PT, R17, R84, 0x8, 0x1f ;  /* 0x0d001f0054117f89 */ /* 0x000e2200000e0000 */
[----:B------:R-:W-:Y:S02]  /*59e0*/  FSETP.NAN.AND P5, PT, R12, R12, PT ;  /* 0x0000000c0c00720b */ /* 0x000fe40003fa8000 */
[----:B------:R-:W-:-:S09]  /*59f0*/  FSEL R19, R34, -INF , P0 ;  /* 0xff80000022137808 */ /* 0x000fd20000000000 */
[----:B------:R-:W-:-:S04]  /*5a00*/  @!P4 FSEL R12, R12, R21, P5 ;  /* 0x000000150c0cc208 */ /* 0x000fc80002800000 */
[C---:B------:R-:W-:Y:S02]  /*5a10*/  FSETP.GT.AND P5, PT, R12.reuse, R19, PT ;  /* 0x000000130c00720b */ /* 0x040fe40003fa4000 */
[----:B------:R-:W-:Y:S02]  /*5a20*/  FSETP.NAN.AND P6, PT, R12, R12, PT ;  /* 0x0000000c0c00720b */ /* 0x000fe40003fc8000 */
[----:B------:R-:W-:Y:S02]  /*5a30*/  FSEL R21, R36, -INF , P0 ;  /* 0xff80000024157808 */ /* 0x000fe40000000000 */
[----:B0-----:R-:W-:-:S07]  /*5a40*/  FSETP.GEU.AND P4, PT, R84, R17, PT ;  /* 0x000000115400720b */ /* 0x001fce0003f8e000 */
[----:B------:R-:W-:-:S04]  /*5a50*/  @!P5 FSEL R12, R12, R19, P6 ;  /* 0x000000130c0cd208 */ /* 0x000fc80003000000 */
[----:B------:R-:W-:Y:S02]  /*5a60*/  FSETP.GT.AND P5, PT, R12, R21, PT ;  /* 0x000000150c00720b */ /* 0x000fe40003fa4000 */
[----:B------:R-:W-:-:S04]  /*5a70*/  FSETP.NAN.AND P6, PT, R84, R84, PT ;  /* 0x000000545400720b */ /* 0x000fc80003fc8000 */
[----:B------:R-:W-:Y:S02]  /*5a80*/  @P4 FSEL R84, R84, R17, P6 ;  /* 0x0000001154544208 */ /* 0x000fe40003000000 */
[----:B------:R-:W-:Y:S02]  /*5a90*/  FSETP.NAN.AND P4, PT, R12, R12, PT ;  /* 0x0000000c0c00720b */ /* 0x000fe40003f88000 */
[----:B------:R-:W-:-:S03]  /*5aa0*/  FSEL R19, R79, -INF , P0 ;  /* 0xff8000004f137808 */ /* 0x000fc60000000000 */
[----:B------:R-:W-:-:S04]  /*5ab0*/  @!P5 FSEL R12, R12, R21, P4 ;  /* 0x000000150c0cd208 */ /* 0x000fc80002000000 */
[C---:B------:R-:W-:Y:S01]  /*5ac0*/  FSETP.GT.AND P5, PT, R12.reuse, R19, PT ;  /* 0x000000130c00720b */ /* 0x040fe20003fa4000 */
[----:B------:R-:W0:Y:S01]  /*5ad0*/  SHFL.BFLY PT, R17, R84, 0x4, 0x1f ;  /* 0x0c801f0054117f89 */ /* 0x000e2200000e0000 */
[----:B------:R-:W-:-:S11]  /*5ae0*/  FSETP.NAN.AND P6, PT, R12, R12, PT ;  /* 0x0000000c0c00720b */ /* 0x000fd60003fc8000 */
[----:B------:R-:W-:-:S05]  /*5af0*/  @!P5 FSEL R12, R12, R19, P6 ;  /* 0x000000130c0cd208 */ /* 0x000fca0003000000 */
[----:B------:R-:W1:Y:S01]  /*5b00*/  SHFL.BFLY PT, R19, R12, 0x10, 0x1f ;  /* 0x0e001f000c137f89 */ /* 0x000e6200000e0000 */
[C---:B0-----:R-:W-:Y:S02]  /*5b10*/  FSETP.GEU.AND P4, PT, R84.reuse, R17, PT ;  /* 0x000000115400720b */ /* 0x041fe40003f8e000 */
[----:B------:R-:W-:Y:S01]  /*5b20*/  FSETP.NAN.AND P5, PT, R84, R84, PT ;  /* 0x000000545400720b */ /* 0x000fe20003fa8000 */
[----:B------:R-:W-:-:S10]  /*5b30*/  IMAD.SHL.U32 R21, R3, 0x10, RZ ;  /* 0x0000001003157824 */ /* 0x000fd400078e00ff */
[----:B------:R-:W-:Y:S02]  /*5b40*/  @P4 FSEL R84, R84, R17, P5 ;  /* 0x0000001154544208 */ /* 0x000fe40002800000 */
[C---:B-1----:R-:W-:Y:S02]  /*5b50*/  FSETP.GT.AND P5, PT, R12.reuse, R19, PT ;  /* 0x000000130c00720b */ /* 0x042fe40003fa4000 */
[----:B------:R-:W-:Y:S02]  /*5b60*/  FSETP.NAN.AND P6, PT, R12, R12, PT ;  /* 0x0000000c0c00720b */ /* 0x000fe40003fc8000 */
[----:B------:R-:W-:Y:S02]  /*5b70*/  LOP3.LUT R35, R21, 0x7f0, RZ, 0xc0, !PT ;  /* 0x000007f015237812 */ /* 0x000fe400078ec0ff */
[----:B------:R-:W-:Y:S02]  /*5b80*/  F2FP.BF16.PACK_AB R16, R83, R82 ;  /* 0x000000525310723e */ /* 0x000fe400000010ff */
[----:B------:R-:W-:Y:S01]  /*5b90*/  F2FP.BF16.PACK_AB R17, R86, R85 ;  /* 0x000000555611723e */ /* 0x000fe200000010ff */
[----:B------:R-:W-:Y:S01]  /*5ba0*/  IMAD.SHL.U32 R35, R35, 0x2, RZ ;  /* 0x0000000223237824 */ /* 0x000fe200078e00ff */
[----:B------:R-:W-:-:S02]  /*5bb0*/  F2FP.BF16.PACK_AB R18, R90, R87 ;  /* 0x000000575a12723e */ /* 0x000fc400000010ff */
[----:B------:R-:W-:Y:S02]  /*5bc0*/  F2FP.BF16.PACK_AB R20, R8, R13 ;  /* 0x0000000d0814723e */ /* 0x000fe400000010ff */
[----:B------:R-:W-:Y:S02]  /*5bd0*/  @!P5 FSEL R12, R12, R19, P6 ;  /* 0x000000130c0cd208 */ /* 0x000fe40003000000 */
[----:B------:R-:W-:Y:S01]  /*5be0*/  F2FP.BF16.PACK_AB R19, R89, R88 ;  /* 0x000000585913723e */ /* 0x000fe200000010ff */
[----:B------:R-:W-:Y:S01]  /*5bf0*/  BAR.SYNC.DEFER_BLOCKING 0x0 ;  /* 0x0000000000007b1d */ /* 0x000fe20000010000 */
[----:B------:R-:W-:Y:S02]  /*5c00*/  F2FP.BF16.PACK_AB R21, R4, R5 ;  /* 0x000000050415723e */ /* 0x000fe400000010ff */
[----:B------:R-:W-:Y:S02]  /*5c10*/  F2FP.BF16.PACK_AB R22, R9, R10 ;  /* 0x0000000a0916723e */ /* 0x000fe400000010ff */
[----:B------:R-:W-:Y:S01]  /*5c20*/  F2FP.BF16.PACK_AB R23, R6, R7 ;  /* 0x000000070617723e */ /* 0x000fe200000010ff */
[----:B------:R-:W-:Y:S01]  /*5c30*/  IMAD.SHL.U32 R6, R3, 0x8, RZ ;  /* 0x0000000803067824 */ /* 0x000fe200078e00ff */
[----:B------:R-:W-:Y:S04]  /*5c40*/  STS.128 [R35], R16 ;  /* 0x0000001023007388 */ /* 0x000fe80000000c00 */
[----:B------:R-:W-:Y:S01]  /*5c50*/  STS.128 [R35+0x10], R20 ;  /* 0x0000101423007388 */ /* 0x000fe20000000c00 */
[----:B------:R-:W-:-:S02]  /*5c60*/  LOP3.LUT R13, R6, 0x3f8, RZ, 0xc0, !PT ;  /* 0x000003f8060d7812 */ /* 0x000fc400078ec0ff */
[----:B------:R-:W-:Y:S01]  /*5c70*/  F2FP.BF16.PACK_AB R4, R11, R14 ;  /* 0x0000000e0b04723e */ /* 0x000fe200000010ff */
[----:B------:R-:W0:Y:S02]  /*5c80*/  SHFL.BFLY PT, R37, R84, 0x2, 0x1f ;  /* 0x0c401f0054257f89 */ /* 0x000e2400000e0000 */
[----:B------:R-:W-:Y:S02]  /*5c90*/  IMAD.SHL.U32 R14, R13, 0x2, RZ ;  /* 0x000000020d0e7824 */ /* 0x000fe400078e00ff */
[----:B------:R-:W-:Y:S01]  /*5ca0*/  BAR.SYNC.DEFER_BLOCKING 0x0 ;  /* 0x0000000000007b1d */ /* 0x000fe20000010000 */
[----:B------:R-:W-:Y:S02]  /*5cb0*/  F2FP.BF16.PACK_AB R5, R15, R24 ;  /* 0x000000180f05723e */ /* 0x000fe400000010ff */
[----:B------:R-:W-:Y:S02]  /*5cc0*/  F2FP.BF16.PACK_AB R6, R25, R26 ;  /* 0x0000001a1906723e */ /* 0x000fe400000010ff */
[----:B------:R-:W-:Y:S01]  /*5cd0*/  F2FP.BF16.PACK_AB R7, R28, R27 ;  /* 0x0000001b1c07723e */ /* 0x000fe200000010ff */
[----:B------:R-:W-:Y:S04]  /*5ce0*/  LDS.128 R8, [R14] ;  /* 0x000000000e087984 */ /* 0x000fe80000000c00 */
[----:B------:R-:W-:Y:S04]  /*5cf0*/  LDS.128 R16, [R14+0x800] ;  /* 0x000800000e107984 */ /* 0x000fe80000000c00 */
[----:B------:R-:W-:Y:S01]  /*5d00*/  BAR.SYNC.DEFER_BLOCKING 0x0 ;  /* 0x0000000000007b1d */ /* 0x000fe20000010000 */
[----:B0-----:R-:W-:-:S02]  /*5d10*/  FSETP.GEU.AND P4, PT, R84, R37, PT ;  /* 0x000000255400720b */ /* 0x001fc40003f8e000 */
[----:B------:R-:W-:Y:S02]  /*5d20*/  F2FP.BF16.PACK_AB R24, R30, R29 ;  /* 0x0000001d1e18723e */ /* 0x000fe400000010ff */
[----:B------:R-:W-:Y:S02]  /*5d30*/  F2FP.BF16.PACK_AB R25, R32, R31 ;  /* 0x0000001f2019723e */ /* 0x000fe400000010ff */
[----:B------:R-:W-:Y:S02]  /*5d40*/  F2FP.BF16.PACK_AB R26, R34, R33 ;  /* 0x00000021221a723e */ /* 0x000fe400000010ff */
[----:B------:R-:W-:Y:S02]  /*5d50*/  F2FP.BF16.PACK_AB R27, R79, R36 ;  /* 0x000000244f1b723e */ /* 0x000fe400000010ff */
[C---:B------:R-:W-:Y:S01]  /*5d60*/  FSETP.NAN.AND P5, PT, R84.reuse, R84, PT ;  /* 0x000000545400720b */ /* 0x040fe20003fa8000 */
[----:B------:R-:W0:Y:S03]  /*5d70*/  SHFL.BFLY PT, R39, R12, 0x8, 0x1f ;  /* 0x0d001f000c277f89 */ /* 0x000e2600000e0000 */
[----:B------:R-:W-:Y:S01]  /*5d80*/  @P4 FSEL R84, R84, R37, P5 ;  /* 0x0000002554544208 */ /* 0x000fe20002800000 */
[----:B------:R-:W-:Y:S04]  /*5d90*/  STS.128 [R35], R4 ;  /* 0x0000000423007388 */ /* 0x000fe80000000c00 */
[----:B------:R-:W-:Y:S04]  /*5da0*/  STS.128 [R35+0x10], R24 ;  /* 0x0000101823007388 */ /* 0x000fe80000000c00 */
[----:B------:R-:W-:Y:S06]  /*5db0*/  BAR.SYNC.DEFER_BLOCKING 0x0 ;  /* 0x0000000000007b1d */ /* 0x000fec0000010000 */
[----:B------:R-:W1:Y:S01]  /*5dc0*/  SHFL.BFLY PT, R37, R84, 0x1, 0x1f ;  /* 0x0c201f0054257f89 */ /* 0x000e6200000e0000 */
[----:B0-----:R-:W-:-:S02]  /*5dd0*/  FSETP.GT.AND P5, PT, R12, R39, PT ;  /* 0x000000270c00720b */ /* 0x001fc40003fa4000 */
[----:B------:R-:W-:Y:S01]  /*5de0*/  FSETP.NAN.AND P6, PT, R12, R12, PT ;  /* 0x0000000c0c00720b */ /* 0x000fe20003fc8000 */
[----:B------:R0:W2:Y:S01]  /*5df0*/  LDS.128 R20, [R14] ;  /* 0x000000000e147984 */ /* 0x0000a20000000c00 */
[----:B-1----:R-:W-:Y:S01]  /*5e00*/  FSETP.GEU.AND P4, PT, R84, R37, PT ;  /* 0x000000255400720b */ /* 0x002fe20003f8e000 */
[----:B------:R-:W-:-:S08]  /*5e10*/  UIMAD UR4, UR16, 0xc00, URZ ;  /* 0x00000c00100478a4 */ /* 0x000fd0000f8e023f */
[----:B------:R-:W-:Y:S01]  /*5e20*/  @!P5 FSEL R12, R12, R39, P6 ;  /* 0x000000270c0cd208 */ /* 0x000fe20003000000 */
[----:B------:R-:W-:Y:S01]  /*5e30*/  IMAD.SHL.U32 R4, R3, 0x8, RZ ;  /* 0x0000000803047824 */ /* 0x000fe200078e00ff */
[----:B------:R-:W-:Y:S01]  /*5e40*/  FSETP.NAN.AND P5, PT, R84, R84, PT ;  /* 0x000000545400720b */ /* 0x000fe20003fa8000 */
[----:B------:R-:W-:Y:S01]  /*5e50*/  UIMAD UR5, UR16, 0xc00, URZ ;  /* 0x00000c00100578a4 */ /* 0x000fe2000f8e023f */
[----:B------:R-:W-:Y:S02]  /*5e60*/  LOP3.LUT R13, R13, UR4, RZ, 0xfc, !PT ;  /* 0x000000040d0d7c12 */ /* 0x000fe4000f8efcff */
[----:B------:R-:W-:Y:S01]  /*5e70*/  LOP3.LUT R4, R4, 0x3f8, RZ, 0xc0, !PT ;  /* 0x000003f804047812 */ /* 0x000fe200078ec0ff */
[----:B------:R-:W-:Y:S01]  /*5e80*/  UMOV UR17, 0x2 ;  /* 0x0000000200117882 */ /* 0x000fe20000000000 */
[----:B------:R-:W-:Y:S02]  /*5e90*/  @P4 SEL R84, R84, R37, P5 ;  /* 0x0000002554544207 */ /* 0x000fe40002800000 */
[----:B------:R-:W-:-:S02]  /*5ea0*/  PLOP3.LUT P4, PT, PT, PT, UP0, 0x80, 0x0 ;  /* 0x000000000000781c */ /* 0x000fc40003f8f008 */
[----:B------:R-:W-:Y:S02]  /*5eb0*/  PLOP3.LUT P5, PT, PT, PT, UP0, 0x80, 0x0 ;  /* 0x000000000000781c */ /* 0x000fe40003faf008 */
[----:B------:R-:W-:Y:S01]  /*5ec0*/  PLOP3.LUT P6, PT, PT, PT, UP0, 0x80, 0x0 ;  /* 0x000000000000781c */ /* 0x000fe20003fcf008 */
[----:B------:R-:W-:Y:S01]  /*5ed0*/  IMAD.U32 R15, RZ, RZ, UR17 ;  /* 0x00000011ff0f7e24 */ /* 0x000fe2000f8e00ff */
[----:B0-----:R-:W-:Y:S01]  /*5ee0*/  LOP3.LUT R14, R4, UR5, RZ, 0xfc, !PT ;  /* 0x00000005040e7c12 */ /* 0x001fe2000f8efcff */
[----:B------:R-:W-:Y:S01]  /*5ef0*/  IMAD.MOV.U32 R7, RZ, RZ, 0x2 ;  /* 0x00000002ff077424 */ /* 0x000fe200078e00ff */
[C---:B------:R-:W-:Y:S02]  /*5f00*/  IADD3 R4, R13.reuse, 0x400, RZ ;  /* 0x000004000d047810 */ /* 0x040fe40007ffe0ff */
[----:B------:R-:W-:Y:S01]  /*5f10*/  IADD3 R6, R13, 0x800, RZ ;  /* 0x000008000d067810 */ /* 0x000fe20007ffe0ff */
[----:B------:R-:W-:-:S04]  /*5f20*/  IMAD.WIDE R14, R14, R15, c[0x0][0x178] ;  /* 0x00005e000e0e7625 */ /* 0x000fc800078e020f */
[-C--:B------:R-:W-:Y:S01]  /*5f30*/  IMAD.WIDE R4, R4, R7.reuse, c[0x0][0x178] ;  /* 0x00005e0004047625 */ /* 0x080fe200078e0207 */
[----:B------:R-:W-:Y:S03]  /*5f40*/  @!P4 STG.E.128 [R14.64], R8 ;  /* 0x000000080e00c986 */ /* 0x000fe6000c101d0c */
[----:B------:R-:W-:Y:S01]  /*5f50*/  IMAD.WIDE R6, R6, R7, c[0x0][0x178] ;  /* 0x00005e0006067625 */ /* 0x000fe200078e0207 */
[----:B------:R-:W-:Y:S04]  /*5f60*/  @!P5 STG.E.128 [R4.64], R16 ;  /* 0x000000100400d986 */ /* 0x000fe8000c101d0c */
[----:B--2---:R-:W-:Y:S01]  /*5f70*/  @!P6 STG.E.128 [R6.64], R20 ;  /* 0x000000140600e986 */ /* 0x004fe2000c101d0c */
[----:B------:R-:W-:-:S04]  /*5f80*/  SHF.R.U32.HI R13, RZ, 0x3, R3 ;  /* 0x00000003ff0d7819 */ /* 0x000fc80000011603 */
[----:B------:R-:W-:Y:S01]  /*5f90*/  LOP3.LUT R25, R13, 0xc, RZ, 0xc0, !PT ;  /* 0x0000000c0d197812 */ /* 0x000fe200078ec0ff */
[----:B------:R-:W-:Y:S06]  /*5fa0*/  BAR.SYNC.DEFER_BLOCKING 0x0 ;  /* 0x0000000000007b1d */ /* 0x000fec0000010000 */
[----:B------:R-:W-:Y:S04]  /*5fb0*/  @!P3 STS [R25], R84 ;  /* 0x000000541900b388 */ /* 0x000fe80000000800 */
[----:B------:R-:W-:Y:S06]  /*5fc0*/  BAR.SYNC.DEFER_BLOCKING 0x0 ;  /* 0x0000000000007b1d */ /* 0x000fec0000010000 */
[----:B------:R-:W-:Y:S04]  /*5fd0*/  @!P2 LDS R81, [R3.X4] ;  /* 0x000000000351a984 */ /* 0x000fe80000004800 */
[----:B------:R-:W0:Y:S01]  /*5fe0*/  SHFL.BFLY PT, R13, R12, 0x4, 0x1f ;  /* 0x0c801f000c0d7f89 */ /* 0x000e2200000e0000 */
[----:B------:R-:W-:-:S02]  /*5ff0*/  FSETP.NAN.AND P5, PT, R12, R12, PT ;  /* 0x0000000c0c00720b */ /* 0x000fc40003fa8000 */
[----:B0-----:R-:W-:Y:S01]  /*6000*/  FSETP.GT.AND P4, PT, R12, R13, PT ;  /* 0x0000000d0c00720b */ /* 0x001fe20003f84000 */
[----:B------:R-:W0:-:S12]  /*6010*/  SHFL.BFLY PT, R4, R81, 0x2, 0x1f ;  /* 0x0c401f0051047f89 */ /* 0x000e1800000e0000 */
[----:B------:R-:W-:-:S05]  /*6020*/  @!P4 FSEL R12, R12, R13, P5 ;  /* 0x0000000d0c0cc208 */ /* 0x000fca0002800000 */
[----:B------:R-:W1:Y:S01]  /*6030*/  SHFL.BFLY PT, R9, R12, 0x2, 0x1f ;  /* 0x0c401f000c097f89 */ /* 0x000e6200000e0000 */
[C---:B------:R-:W-:Y:S02]  /*6040*/  FSETP.NAN.AND P5, PT, R81.reuse, R81, PT ;  /* 0x000000515100720b */ /* 0x040fe40003fa8000 */
[----:B0-----:R-:W-:-:S04]  /*6050*/  FSETP.GEU.AND P6, PT, R81, R4, PT ;  /* 0x000000045100720b */ /* 0x001fc80003fce000 */
[----:B------:R-:W-:-:S04]  /*6060*/  FSEL R4, R81, R4, !P6 ;  /* 0x0000000451047208 */ /* 0x000fc80007000000 */
[----:B------:R-:W-:-:S05]  /*6070*/  FSEL R4, R81, R4, P5 ;  /* 0x0000000451047208 */ /* 0x000fca0002800000 */
[----:B------:R-:W0:Y:S01]  /*6080*/  SHFL.BFLY PT, R5, R4, 0x1, 0x1f ;  /* 0x0c201f0004057f89 */ /* 0x000e2200000e0000 */
[C---:B-1----:R-:W-:Y:S02]  /*6090*/  FSETP.GT.AND P4, PT, R12.reuse, R9, PT ;  /* 0x000000090c00720b */ /* 0x042fe40003f84000 */
[----:B------:R-:W-:-:S11]  /*60a0*/  FSETP.NAN.AND P6, PT, R12, R12, PT ;  /* 0x0000000c0c00720b */ /* 0x000fd60003fc8000 */
[----:B------:R-:W-:Y:S02]  /*60b0*/  @!P4 FSEL R12, R12, R9, P6 ;  /* 0x000000090c0cc208 */ /* 0x000fe40003000000 */
[C---:B0-----:R-:W-:Y:S02]  /*60c0*/  FSETP.GEU.AND P6, PT, R4.reuse, R5, PT ;  /* 0x000000050400720b */ /* 0x041fe40003fce000 */
[----:B------:R-:W-:-:S11]  /*60d0*/  FSETP.NAN.AND P5, PT, R4, R4, PT ;  /* 0x000000040400720b */ /* 0x000fd60003fa8000 */
[----:B------:R-:W-:-:S05]  /*60e0*/  @P6 SEL R4, R4, R5, P5 ;  /* 0x0000000504046207 */ /* 0x000fca0002800000 */
[----:B------:R-:W-:Y:S04]  /*60f0*/  @P1 STS [R3.X4], R4 ;  /* 0x0000000403001388 */ /* 0x000fe80000004800 */
[----:B------:R-:W-:Y:S06]  /*6100*/  BAR.SYNC.DEFER_BLOCKING 0x0 ;  /* 0x0000000000007b1d */ /* 0x000fec0000010000 */
[----:B------:R-:W0:Y:S01]  /*6110*/  SHFL.BFLY PT, R7, R12, 0x1, 0x1f ;  /* 0x0c201f000c077f89 */ /* 0x000e2200000e0000 */
[----:B------:R-:W-:-:S03]  /*6120*/  FSETP.NAN.AND P5, PT, R12, R12, PT ;  /* 0x0000000c0c00720b */ /* 0x000fc60003fa8000 */
[----:B------:R-:W-:Y:S01]  /*6130*/  LDS R24, [RZ] ;  /* 0x00000000ff187984 */ /* 0x000fe20000000800 */
[----:B0-----:R-:W-:-:S13]  /*6140*/  FSETP.GT.AND P4, PT, R12, R7, PT ;  /* 0x000000070c00720b */ /* 0x001fda0003f84000 */
[----:B------:R-:W-:Y:S01]  /*6150*/  @!P4 SEL R12, R12, R7, P5 ;  /* 0x000000070c0cc207 */ /* 0x000fe20002800000 */
[----:B------:R-:W-:Y:S06]  /*6160*/  BAR.SYNC.DEFER_BLOCKING 0x0 ;  /* 0x0000000000007b1d */ /* 0x000fec0000010000 */
[----:B------:R-:W-:Y:S04]  /*6170*/  @!P3 STS [R25], R12 ;  /* 0x0000000c1900b388 */ /* 0x000fe80000000800 */
[----:B------:R-:W-:Y:S06]  /*6180*/  BAR.SYNC.DEFER_BLOCKING 0x0 ;  /* 0x0000000000007b1d */ /* 0x000fec0000010000 */
[----:B------:R-:W0:Y:S04]  /*6190*/  @!P2 LDS R80, [R3.X4] ;  /* 0x000000000350a984 */ /* 0x000e280000004800 */
[----:B0-----:R-:W0:Y:S01]  /*61a0*/  SHFL.BFLY PT, R5, R80, 0x2, 0x1f ;  /* 0x0c401f0050057f89 */ /* 0x001e2200000e0000 */
[----:B------:R-:W-:-:S02]  /*61b0*/  FSETP.NAN.AND P3, PT, R80, R80, PT ;  /* 0x000000505000720b */ /* 0x000fc40003f68000 */
[----:B0-----:R-:W-:-:S04]  /*61c0*/  FSETP.GT.AND P2, PT, R80, R5, PT ;  /* 0x000000055000720b */ /* 0x001fc80003f44000 */
[----:B------:R-:W-:-:S04]  /*61d0*/  FSEL R5, R80, R5, P2 ;  /* 0x0000000550057208 */ /* 0x000fc80001000000 */
[----:B------:R-:W-:-:S05]  /*61e0*/  FSEL R4, R80, R5, P3 ;  /* 0x0000000550047208 */ /* 0x000fca0001800000 */
[----:B------:R-:W0:Y:S01]  /*61f0*/  SHFL.BFLY PT, R5, R4, 0x1, 0x1f ;  /* 0x0c201f0004057f89 */ /* 0x000e2200000e0000 */
[C---:B------:R-:W-:Y:S02]  /*6200*/  FSETP.NAN.AND P3, PT, R4.reuse, R4, PT ;  /* 0x000000040400720b */ /* 0x040fe40003f68000 */
[----:B0-----:R-:W-:-:S13]  /*6210*/  FSETP.GT.AND P2, PT, R4, R5, PT ;  /* 0x000000050400720b */ /* 0x001fda0003f44000 */
[----:B------:R-:W-:-:S05]  /*6220*/  @!P2 SEL R4, R4, R5, P3 ;  /* 0x000000050404a207 */ /* 0x000fca0001800000 */
[----:B------:R0:W-:Y:S04]  /*6230*/  @P1 STS [R3.X4], R4 ;  /* 0x0000000403001388 */ /* 0x0001e80000004800 */
[----:B------:R-:W-:Y:S06]  /*6240*/  BAR.SYNC.DEFER_BLOCKING 0x0 ;  /* 0x0000000000007b1d */ /* 0x000fec0000010000 */
[----:B------:R-:W1:Y:S01]  /*6250*/  LDS R25, [RZ] ;  /* 0x00000000ff197984 */ /* 0x000e620000000800 */
[----:B------:R-:W-:Y:S01]  /*6260*/  IMAD.U32 R5, RZ, RZ, UR16 ;  /* 0x00000010ff057e24 */ /* 0x000fe2000f8e00ff */
[----:B------:R-:W-:Y:S01]  /*6270*/  ULDC.64 UR4, c[0x0][0x180] ;  /* 0x0000600000047ab9 */ /* 0x000fe20000000a00 */
[----:B------:R-:W-:Y:S01]  /*6280*/  LOP3.LUT P1, RZ, R3, 0x7f, RZ, 0xc0, !PT ;  /* 0x0000007f03ff7812 */ /* 0x000fe2000782c0ff */
[----:B------:R-:W-:-:S03]  /*6290*/  UIMAD.WIDE UR4, UR16, UR17, UR4 ;  /* 0x00000011100472a5 */ /* 0x000fc6000f8e0204 */
[----:B------:R-:W-:Y:S01]  /*62a0*/  ISETP.LT.AND P1, PT, R5, 0x1010, !P1 ;  /* 0x000010100500780c */ /* 0x000fe20004f21270 */
[----:B------:R-:W-:Y:S02]  /*62b0*/  ULDC.64 UR6, c[0x0][0x188] ;  /* 0x0000620000067ab9 */ /* 0x000fe40000000a00 */
[----:B------:R-:W-:Y:S01]  /*62c0*/  ULDC.64 UR8, c[0x0][0x190] ;  /* 0x0000640000087ab9 */ /* 0x000fe20000000a00 */
[----:B0-----:R-:W-:Y:S01]  /*62d0*/  IMAD.U32 R4, RZ, RZ, UR4 ;  /* 0x00000004ff047e24 */ /* 0x001fe2000f8e00ff */
[----:B------:R-:W-:Y:S01]  /*62e0*/  ULDC.64 UR10, c[0x0][0x198] ;  /* 0x00006600000a7ab9 */ /* 0x000fe20000000a00 */
[----:B------:R-:W-:Y:S01]  /*62f0*/  IMAD.U32 R5, RZ, RZ, UR5 ;  /* 0x00000005ff057e24 */ /* 0x000fe2000f8e00ff */
[----:B------:R-:W-:Y:S02]  /*6300*/  UIMAD.WIDE UR4, UR16, UR17, UR6 ;  /* 0x00000011100472a5 */ /* 0x000fe4000f8e0206 */
[----:B------:R-:W-:Y:S02]  /*6310*/  UIMAD.WIDE UR6, UR16, UR17, UR8 ;  /* 0x00000011100672a5 */ /* 0x000fe4000f8e0208 */
[----:B------:R-:W-:-:S02]  /*6320*/  UIMAD.WIDE UR8, UR16, UR17, UR10 ;  /* 0x00000011100872a5 */ /* 0x000fc4000f8e020a */
[----:B------:R-:W-:Y:S01]  /*6330*/  IMAD.U32 R6, RZ, RZ, UR4 ;  /* 0x00000004ff067e24 */ /* 0x000fe2000f8e00ff */
[----:B------:R-:W-:Y:S01]  /*6340*/  ULDC.64 UR10, c[0x0][0x1a0] ;  /* 0x00006800000a7ab9 */ /* 0x000fe20000000a00 */
[----:B------:R-:W-:Y:S02]  /*6350*/  IMAD.U32 R8, RZ, RZ, UR6 ;  /* 0x00000006ff087e24 */ /* 0x000fe4000f8e00ff */
[----:B------:R-:W-:Y:S01]  /*6360*/  IMAD.U32 R9, RZ, RZ, UR7 ;  /* 0x00000007ff097e24 */ /* 0x000fe2000f8e00ff */
[----:B------:R-:W-:Y:S01]  /*6370*/  ULDC.64 UR6, c[0x0][0x1a8] ;  /* 0x00006a0000067ab9 */ /* 0x000fe20000000a00 */
[----:B------:R-:W-:Y:S01]  /*6380*/  IMAD.U32 R7, RZ, RZ, UR5 ;  /* 0x00000005ff077e24 */ /* 0x000fe2000f8e00ff */
[----:B------:R-:W-:Y:S01]  /*6390*/  UIMAD.WIDE UR4, UR16, UR17, UR10 ;  /* 0x00000011100472a5 */ /* 0x000fe2000f8e020a */
[----:B------:R-:W-:Y:S02]  /*63a0*/  IMAD.U32 R10, RZ, RZ, UR8 ;  /* 0x00000008ff0a7e24 */ /* 0x000fe4000f8e00ff */
[----:B------:R-:W-:Y:S01]  /*63b0*/  IMAD.U32 R11, RZ, RZ, UR9 ;  /* 0x00000009ff0b7e24 */ /* 0x000fe2000f8e00ff */
[----:B------:R-:W-:-:S02]  /*63c0*/  ULDC.64 UR8, c[0x0][0x1b0] ;  /* 0x00006c0000087ab9 */ /* 0x000fc40000000a00 */
[----:B------:R-:W-:Y:S01]  /*63d0*/  ULDC.64 UR14, c[0x0][0x1b8] ;  /* 0x00006e00000e7ab9 */ /* 0x000fe20000000a00 */
[----:B-1----:R-:W-:Y:S01]  /*63e0*/  F2FP.BF16.PACK_AB R12, R25, R24 ;  /* 0x00000018190c723e */ /* 0x002fe200000010ff */
[----:B------:R-:W-:-:S03]  /*63f0*/  UIMAD.WIDE UR6, UR16, UR17, UR6 ;  /* 0x00000011100672a5 */ /* 0x000fc6000f8e0206 */
[C---:B------:R-:W-:Y:S01]  /*6400*/  PRMT R3, R12.reuse, 0x7632, R3 ;  /* 0x000076320c037816 */ /* 0x040fe20000000003 */
[----:B------:R0:W-:Y:S01]  /*6410*/  @P1 STG.E.U16 [R4.64], R12 ;  /* 0x0000000c04001986 */ /* 0x0001e2000c10150c */
[----:B------:R-:W-:Y:S02]  /*6420*/  UIMAD.WIDE UR8, UR16, UR17, UR8 ;  /* 0x00000011100872a5 */ /* 0x000fe4000f8e0208 */
[----:B------:R-:W-:Y:S01]  /*6430*/  UIMAD.WIDE UR10, UR16, UR17, UR14 ;  /* 0x00000011100a72a5 */ /* 0x000fe2000f8e020e */
[C---:B------:R-:W-:Y:S01]  /*6440*/  PRMT R13, R12.reuse, 0x7632, R13 ;  /* 0x000076320c0d7816 */ /* 0x040fe2000000000d */
[----:B------:R1:W-:Y:S01]  /*6450*/  @P1 STG.E.U16 [R6.64], R3 ;  /* 0x0000000306001986 */ /* 0x0003e2000c10150c */
[C---:B------:R-:W-:Y:S02]  /*6460*/  PRMT R26, R12.reuse, 0x7632, R26 ;  /* 0x000076320c1a7816 */ /* 0x040fe4000000001a */
[C---:B0-----:R-:W-:Y:S01]  /*6470*/  PRMT R5, R12.reuse, 0x7610, R5 ;  /* 0x000076100c057816 */ /* 0x041fe20000000005 */
[----:B------:R-:W-:Y:S01]  /*6480*/  IMAD.U32 R20, RZ, RZ, UR8 ;  /* 0x00000008ff147e24 */ /* 0x000fe2000f8e00ff */
[----:B------:R-:W-:Y:S01]  /*6490*/  PRMT R27, R12, 0x7610, R27 ;  /* 0x000076100c1b7816 */ /* 0x000fe2000000001b */
[----:B------:R-:W-:-:S02]  /*64a0*/  IMAD.U32 R21, RZ, RZ, UR9 ;  /* 0x00000009ff157e24 */ /* 0x000fc4000f8e00ff */
[----:B------:R0:W-:Y:S01]  /*64b0*/  @P1 STG.E.U16 [R8.64], R5 ;  /* 0x0000000508001986 */ /* 0x0001e2000c10150c */
[----:B-1----:R-:W-:Y:S01]  /*64c0*/  IMAD.U32 R6, RZ, RZ, UR4 ;  /* 0x00000004ff067e24 */ /* 0x002fe2000f8e00ff */
[C---:B------:R-:W-:Y:S01]  /*64d0*/  PRMT R3, R12.reuse, 0x7610, R3 ;  /* 0x000076100c037816 */ /* 0x040fe20000000003 */
[----:B------:R-:W-:Y:S01]  /*64e0*/  IMAD.U32 R7, RZ, RZ, UR5 ;  /* 0x00000005ff077e24 */ /* 0x000fe2000f8e00ff */
[----:B------:R-:W-:Y:S01]  /*64f0*/  PRMT R28, R12, 0x7632, R28 ;  /* 0x000076320c1c7816 */ /* 0x000fe2000000001c */
[----:B------:R-:W-:Y:S01]  /*6500*/  IMAD.U32 R22, RZ, RZ, UR10 ;  /* 0x0000000aff167e24 */ /* 0x000fe2000f8e00ff */
[----:B------:R1:W-:Y:S01]  /*6510*/  @P1 STG.E.U16 [R10.64], R13 ;  /* 0x0000000d0a001986 */ /* 0x0003e2000c10150c */
[----:B------:R-:W-:Y:S02]  /*6520*/  IMAD.U32 R23, RZ, RZ, UR11 ;  /* 0x0000000bff177e24 */ /* 0x000fe4000f8e00ff */
[----:B0-----:R-:W-:Y:S02]  /*6530*/  IMAD.U32 R8, RZ, RZ, UR6 ;  /* 0x00000006ff087e24 */ /* 0x001fe4000f8e00ff */
[----:B------:R-:W-:Y:S01]  /*6540*/  IMAD.U32 R9, RZ, RZ, UR7 ;  /* 0x00000007ff097e24 */ /* 0x000fe2000f8e00ff */
[----:B------:R-:W-:Y:S04]  /*6550*/  @P1 STG.E.U16 [R6.64], R3 ;  /* 0x0000000306001986 */ /* 0x000fe8000c10150c */
[----:B------:R-:W-:Y:S04]  /*6560*/  @P1 STG.E.U16 [R8.64], R26 ;  /* 0x0000001a08001986 */ /* 0x000fe8000c10150c */
[----:B------:R-:W-:Y:S04]  /*6570*/  @P1 STG.E.U16 [R20.64], R27 ;  /* 0x0000001b14001986 */ /* 0x000fe8000c10150c */
[----:B------:R0:W-:Y:S01]  /*6580*/  @P1 STG.E.U16 [R22.64], R28 ;  /* 0x0000001c16001986 */ /* 0x0001e2000c10150c */
[----:B------:R-:W-:Y:S01]  /*6590*/  PLOP3.LUT P1, PT, PT, PT, UP0, 0x80, 0x0 ;  /* 0x000000000000781c */ /* 0x000fe20003f2f008 */
[----:B-1----:R-:W-:Y:S01]  /*65a0*/  IMAD.U32 R11, RZ, RZ, UR17 ;  /* 0x00000011ff0b7e24 */ /* 0x002fe2000f8e00ff */
[----:B------:R-:W-:Y:S01]  /*65b0*/  IADD3 R10, R0, 0x8, RZ ;  /* 0x00000008000a7810 */ /* 0x000fe20007ffe0ff */
[----:B------:R-:W-:Y:S01]  /*65c0*/  CS2R R12, SRZ ;  /* 0x00000000000c7805 */ /* 0x000fe2000001ff00 */
[----:B------:R-:W-:-:S03]  /*65d0*/  CS2R R14, SRZ ;  /* 0x00000000000e7805 */ /* 0x000fc6000001ff00 */
[----:B------:R-:W-:Y:S01]  /*65e0*/  IMAD.WIDE R10, R10, R11, c[0x0][0x178] ;  /* 0x00005e000a0a7625 */ /* 0x000fe200078e020b */
[----:B------:R-:W-:Y:S02]  /*65f0*/  PLOP3.LUT P2, PT, PT, PT, UP0, 0x80, 0x0 ;  /* 0x000000000000781c */ /* 0x000fe40003f4f008 */
[----:B0-----:R-:W-:Y:S01]  /*6600*/  IADD3 R22, R0, 0x808, RZ ;  /* 0x0000080800167810 */ /* 0x001fe20007ffe0ff */
[----:B------:R-:W-:Y:S02]  /*6610*/  IMAD.U32 R23, RZ, RZ, UR17 ;  /* 0x00000011ff177e24 */ /* 0x000fe4000f8e00ff */
[----:B------:R0:W2:Y:S01]  /*6620*/  @!P1 LDG.E.EF.128 R12, [R10.64] ;  /* 0x0000000c0a0c9981 */ /* 0x0000a2000c0e1d00 */
[----:B------:R-:W-:Y:S01]  /*6630*/  CS2R R8, SRZ ;  /* 0x0000000000087805 */ /* 0x000fe2000001ff00 */
[----:B------:R-:W-:Y:S02]  /*6640*/  IMAD.U32 R5, RZ, RZ, UR17 ;  /* 0x00000011ff057e24 */ /* 0x000fe4000f8e00ff */
[----:B------:R-:W-:Y:S01]  /*6650*/  IMAD.WIDE R22, R22, R23, c[0x0][0x178] ;  /* 0x00005e0016167625 */ /* 0x000fe200078e0217 */
[----:B------:R-:W-:Y:S01]  /*6660*/  CS2R R16, SRZ ;  /* 0x0000000000107805 */ /* 0x000fe2000001ff00 */
[----:B------:R-:W-:Y:S01]  /*6670*/  CS2R R18, SRZ ;  /* 0x0000000000127805 */ /* 0x000fe2000001ff00 */
[----:B0-----:R-:W-:Y:S01]  /*6680*/  CS2R R10, SRZ ;  /* 0x00000000000a7805 */ /* 0x001fe2000001ff00 */
[----:B------:R-:W-:-:S05]  /*6690*/  IMAD.WIDE R4, R0, R5, c[0x0][0x178] ;  /* 0x00005e0000047625 */ /* 0x000fca00078e0205 */
[----:B------:R-:W3:Y:S04]  /*66a0*/  @P0 LDG.E.EF.128 R8, [R22.64] ;  /* 0x0000000c16080981 */ /* 0x000ee8000c0e1d00 */
[----:B------:R0:W4:Y:S01]  /*66b0*/  @!P2 LDG.E.EF.128 R16, [R4.64] ;  /* 0x0000000c0410a981 */ /* 0x000122000c0e1d00 */
[----:B------:R-:W-:Y:S01]  /*66c0*/  IMAD.U32 R21, RZ, RZ, UR17 ;  /* 0x00000011ff157e24 */ /* 0x000fe2000f8e00ff */
[----:B------:R-:W-:-:S03]  /*66d0*/  CS2R R6, SRZ ;  /* 0x0000000000067805 */ /* 0x000fc6000001ff00 */
[----:B------:R-:W-:Y:S01]  /*66e0*/  IMAD.WIDE R20, R2, R21, c[0x0][0x178] ;  /* 0x00005e0002147625 */ /* 0x000fe200078e0215 */
[----:B0-----:R-:W-:-:S06]  /*66f0*/  CS2R R4, SRZ ;  /* 0x0000000000047805 */ /* 0x001fcc000001ff00 */
[----:B------:R0:W5:Y:S01]  /*6700*/  @P0 LDG.E.EF.128 R4, [R20.64] ;  /* 0x0000000c14040981 */ /* 0x000162000c0e1d00 */
[----:B------:R-:W-:-:S04]  /*6710*/  FSETP.GE.AND P1, PT, R24, RZ, PT ;  /* 0x000000ff1800720b */ /* 0x000fc80003f26000 */
[----:B------:R-:W-:-:S05]  /*6720*/  FSEL R24, R24, RZ, !P1 ;  /* 0x000000ff18187208 */ /* 0x000fca0004800000 */
[----:B------:R-:W-:Y:S01]  /*6730*/  FADD R24, RZ, -R24 ;  /* 0x80000018ff187221 */ /* 0x000fe20000000000 */
[----:B------:R-:W-:-:S04]  /*6740*/  FSETP.GTU.AND P1, PT, R25, RZ, PT ;  /* 0x000000ff1900720b */ /* 0x000fc80003f2c000 */
[----:B------:R-:W-:Y:S02]  /*6750*/  FSETP.NAN.AND P2, PT, R24, R24, PT ;  /* 0x000000181800720b */ /* 0x000fe40003f48000 */
[----:B------:R-:W-:-:S04]  /*6760*/  FSEL R25, R25, RZ, P1 ;  /* 0x000000ff19197208 */ /* 0x000fc80000800000 */
[----:B------:R-:W-:-:S07]  /*6770*/  FSETP.GT.AND P1, PT, R24, R25, PT ;  /* 0x000000191800720b */ /* 0x000fce0003f24000 */
[----:B------:R-:W-:-:S05]  /*6780*/  @!P2 FSEL R24, R24, R25, P1 ;  /* 0x000000191818a208 */ /* 0x000fca0000800000 */
[----:B------:R-:W-:-:S05]  /*6790*/  FMUL R24, R24, 0.0078740157186985015869 ;  /* 0x3c01020418187820 */ /* 0x000fca0000400000 */
[C---:B------:R-:W-:Y:S02]  /*67a0*/  FSETP.GT.AND P1, PT, R24.reuse, 9.9999997473787516356e-06, PT ;  /* 0x3727c5ac1800780b */ /* 0x040fe40003f24000 */
[----:B------:R-:W-:-:S11]  /*67b0*/  FSETP.NAN.AND P2, PT, R24, R24, PT ;  /* 0x000000181800720b */ /* 0x000fd60003f48000 */
[----:B------:R-:W-:-:S04]  /*67c0*/  @!P1 FSEL R24, R24, 9.9999997473787516356e-06, P2 ;  /* 0x3727c5ac18189808 */ /* 0x000fc80001000000 */
[C---:B------:R-:W-:Y:S02]  /*67d0*/  FSETP.GT.AND P1, PT, |R24|.reuse, 8.50705917302346158658e+37, PT ;  /* 0x7e8000001800780b */ /* 0x040fe40003f24200 */
[----:B------:R-:W-:Y:S01]  /*67e0*/  FSETP.GEU.AND P2, PT, |R24|, 1.175494350822287508e-38, PT ;  /* 0x008000001800780b */ /* 0x000fe20003f4e200 */
[----:B0-----:R-:W-:-:S10]  /*67f0*/  IMAD.MOV.U32 R21, RZ, RZ, 0x3e800000 ;  /* 0x3e800000ff157424 */ /* 0x001fd400078e00ff */
[----:B------:R-:W-:-:S04]  /*6800*/  @P1 FMUL R24, R24, 0.25 ;  /* 0x3e80000018181820 */ /* 0x000fc80000400000 */
[----:B------:R-:W-:-:S04]  /*6810*/  @!P2 FMUL R24, R24, 16777216 ;  /* 0x4b8000001818a820 */ /* 0x000fc80000400000 */
[----:B------:R-:W0:Y:S01]  /*6820*/  MUFU.RCP R20, R24 ;  /* 0x0000001800147308 */ /* 0x000e220000001000 */
[----:B------:R-:W-:-:S05]  /*6830*/  FSEL R21, R21, 1, P1 ;  /* 0x3f80000015157808 */ /* 0x000fca0000800000 */
[----:B------:R-:W-:-:S04]  /*6840*/  @!P2 FMUL R21, R21, 16777216 ;  /* 0x4b8000001515a820 */ /* 0x000fc80000400000 */
[----:B0-----:R-:W-:Y:S01]  /*6850*/  FMUL R20, R20, R21 ;  /* 0x0000001514147220 */ /* 0x001fe20000400000 */
[----:B---3--:R-:W-:Y:S02]  /*6860*/  IMAD.U32 R35, R10, 0x10000, RZ ;  /* 0x000100000a237824 */ /* 0x008fe400078e00ff */
[C---:B----4-:R-:W-:Y:S02]  /*6870*/  IMAD.U32 R3, R16.reuse, 0x10000, RZ ;  /* 0x0001000010037824 */ /* 0x050fe400078e00ff */
[-C--:B------:R-:W-:Y:S01]  /*6880*/  FMUL R34, R35, R20.reuse ;  /* 0x0000001423227220 */ /* 0x080fe20000400000 */
[----:B------:R-:W-:Y:S01]  /*6890*/  IMAD.U32 R35, R11, 0x10000, RZ ;  /* 0x000100000b237824 */ /* 0x000fe200078e00ff */
[----:B------:R-:W-:Y:S01]  /*68a0*/  PRMT R16, R16, 0x7632, R16 ;  /* 0x0000763210107816 */ /* 0x000fe20000000010 */
[C---:B------:R-:W-:Y:S01]  /*68b0*/  IMAD.U32 R21, R17.reuse, 0x10000, RZ ;  /* 0x0001000011157824 */ /* 0x040fe200078e00ff */
[----:B------:R-:W-:Y:S01]  /*68c0*/  PRMT R17, R17, 0x7632, R17 ;  /* 0x0000763211117816 */ /* 0x000fe20000000011 */
[----:B------:R-:W-:-:S02]  /*68d0*/  FMUL R39, R35, R20 ;  /* 0x0000001423277220 */ /* 0x000fc40000400000 */
[----:B------:R-:W-:Y:S02]  /*68e0*/  IMAD.U32 R35, R16, 0x10000, RZ ;  /* 0x0001000010237824 */ /* 0x000fe400078e00ff */
[C---:B------:R-:W-:Y:S01]  /*68f0*/  IMAD.U32 R23, R18.reuse, 0x10000, RZ ;  /* 0x0001000012177824 */ /* 0x040fe200078e00ff */
[----:B------:R-:W-:Y:S01]  /*6900*/  PRMT R18, R18, 0x7632, R18 ;  /* 0x0000763212127816 */ /* 0x000fe20000000012 */
[-C--:B------:R-:W-:Y:S01]  /*6910*/  FMUL R36, R35, R20.reuse ;  /* 0x0000001423247220 */ /* 0x080fe20000400000 */
[----:B------:R-:W-:Y:S02]  /*6920*/  IMAD.U32 R35, R17, 0x10000, RZ ;  /* 0x0001000011237824 */ /* 0x000fe400078e00ff */
[C---:B------:R-:W-:Y:S01]  /*6930*/  IMAD.U32 R25, R19.reuse, 0x10000, RZ ;  /* 0x0001000013197824 */ /* 0x040fe200078e00ff */
[----:B------:R-:W-:Y:S01]  /*6940*/  PRMT R19, R19, 0x7632, R19 ;  /* 0x0000763213137816 */ /* 0x000fe20000000013 */
[----:B------:R-:W-:Y:S01]  /*6950*/  FMUL R37, R35, R20 ;  /* 0x0000001423257220 */ /* 0x000fe20000400000 */
[----:B------:R-:W-:-:S02]  /*6960*/  IMAD.U32 R35, R18, 0x10000, RZ ;  /* 0x0001000012237824 */ /* 0x000fc400078e00ff */
[C---:B--2---:R-:W-:Y:S01]  /*6970*/  IMAD.U32 R27, R12.reuse, 0x10000, RZ ;  /* 0x000100000c1b7824 */ /* 0x044fe200078e00ff */
[----:B------:R-:W-:Y:S01]  /*6980*/  PRMT R12, R12, 0x7632, R12 ;  /* 0x000076320c0c7816 */ /* 0x000fe2000000000c */
[-C--:B------:R-:W-:Y:S01]  /*6990*/  FMUL R38, R35, R20.reuse ;  /* 0x0000001423267220 */ /* 0x080fe20000400000 */
[----:B------:R-:W-:Y:S01]  /*69a0*/  IMAD.U32 R35, R19, 0x10000, RZ ;  /* 0x0001000013237824 */ /* 0x000fe200078e00ff */
[-C--:B------:R-:W-:Y:S01]  /*69b0*/  FMUL R22, R27, R20.reuse ;  /* 0x000000141b167220 */ /* 0x080fe20000400000 */
[----:B------:R0:W-:Y:S01]  /*69c0*/  FRND R16, R39 ;  /* 0x0000002700107307 */ /* 0x0001e20000201000 */
[C---:B------:R-:W-:Y:S01]  /*69d0*/  IMAD.U32 R27, R13.reuse, 0x10000, RZ ;  /* 0x000100000d1b7824 */ /* 0x040fe200078e00ff */
[----:B------:R-:W-:Y:S01]  /*69e0*/  PRMT R13, R13, 0x7632, R13 ;  /* 0x000076320d0d7816 */ /* 0x000fe2000000000d */
[----:B------:R-:W-:Y:S01]  /*69f0*/  IMAD.U32 R29, R14, 0x10000, RZ ;  /* 0x000100000e1d7824 */ /* 0x000fe200078e00ff */
[----:B0-----:R-:W-:Y:S01]  /*6a00*/  FMUL R39, R35, R20 ;  /* 0x0000001423277220 */ /* 0x001fe20000400000 */
[----:B------:R-:W-:-:S03]  /*6a10*/  IMAD.U32 R35, R12, 0x10000, RZ ;  /* 0x000100000c237824 */ /* 0x000fc600078e00ff */
[----:B------:R0:W-:Y:S01]  /*6a20*/  FRND R17, R36 ;  /* 0x0000002400117307 */ /* 0x0001e20000201000 */
[----:B------:R-:W-:Y:S01]  /*6a30*/  PRMT R14, R14, 0x7632, R14 ;  /* 0x000076320e0e7816 */ /* 0x000fe2000000000e */
[-C--:B------:R-:W-:Y:S01]  /*6a40*/  FMUL R24, R27, R20.reuse ;  /* 0x000000141b187220 */ /* 0x080fe20000400000 */
[----:B------:R-:W-:Y:S01]  /*6a50*/  IMAD.U32 R27, R15, 0x10000, RZ ;  /* 0x000100000f1b7824 */ /* 0x000fe200078e00ff */
[----:B0-----:R-:W-:Y:S01]  /*6a60*/  FMUL R36, R35, R20 ;  /* 0x0000001423247220 */ /* 0x001fe20000400000 */
[----:B------:R-:W-:-:S03]  /*6a70*/  IMAD.U32 R35, R13, 0x10000, RZ ;  /* 0x000100000d237824 */ /* 0x000fc600078e00ff */
[----:B------:R0:W-:Y:S01]  /*6a80*/  FRND R18, R37 ;  /* 0x0000002500127307 */ /* 0x0001e20000201000 */
[----:B------:R-:W-:Y:S01]  /*6a90*/  PRMT R15, R15, 0x7632, R15 ;  /* 0x000076320f0f7816 */ /* 0x000fe2000000000f */
[-C--:B------:R-:W-:Y:S01]  /*6aa0*/  FMUL R3, R3, R20.reuse ;  /* 0x0000001403037220 */ /* 0x080fe20000400000 */
[-C--:B------:R-:W-:Y:S01]  /*6ab0*/  FMUL R26, R29, R20.reuse ;  /* 0x000000141d1a7220 */ /* 0x080fe20000400000 */
[----:B-----5:R-:W-:Y:S01]  /*6ac0*/  IMAD.U32 R29, R4, 0x10000, RZ ;  /* 0x00010000041d7824 */ /* 0x020fe200078e00ff */
[-C--:B0-----:R-:W-:Y:S01]  /*6ad0*/  FMUL R37, R35, R20.reuse ;  /* 0x0000001423257220 */ /* 0x081fe20000400000 */
[----:B------:R-:W-:Y:S02]  /*6ae0*/  IMAD.U32 R35, R14, 0x10000, RZ ;  /* 0x000100000e237824 */ /* 0x000fe400078e00ff */
[----:B------:R0:W-:Y:S01]  /*6af0*/  FRND R19, R38 ;  /* 0x0000002600137307 */ /* 0x0001e20000201000 */
[----:B------:R-:W-:Y:S01]  /*6b00*/  PRMT R4, R4, 0x7632, R4 ;  /* 0x0000763204047816 */ /* 0x000fe20000000004 */
[-C--:B------:R-:W-:Y:S01]  /*6b10*/  FMUL R21, R21, R20.reuse ;  /* 0x0000001415157220 */ /* 0x080fe20000400000 */
[-C--:B------:R-:W-:Y:S01]  /*6b20*/  FMUL R28, R29, R20.reuse ;  /* 0x000000141d1c7220 */ /* 0x080fe20000400000 */
[----:B------:R-:W-:Y:S01]  /*6b30*/  IMAD.U32 R29, R5, 0x10000, RZ ;  /* 0x00010000051d7824 */ /* 0x000fe200078e00ff */
[----:B0-----:R-:W-:Y:S01]  /*6b40*/  FMUL R38, R35, R20 ;  /* 0x0000001423267220 */ /* 0x001fe20000400000 */
[----:B------:R-:W-:-:S02]  /*6b50*/  IMAD.U32 R35, R15, 0x10000, RZ ;  /* 0x000100000f237824 */ /* 0x000fc400078e00ff */
[----:B------:R-:W0:Y:S01]  /*6b60*/  FRND R3, R3 ;  /* 0x0000000300037307 */ /* 0x000e220000201000 */
[----:B------:R-:W-:Y:S01]  /*6b70*/  PRMT R5, R5, 0x7632, R5 ;  /* 0x0000763205057816 */ /* 0x000fe20000000005 */
[----:B------:R-:W-:-:S06]  /*6b80*/  FMUL R23, R23, R20 ;  /* 0x0000001417177220 */ /* 0x000fcc0000400000 */
[----:B------:R1:W-:Y:S01]  /*6b90*/  FRND R12, R39 ;  /* 0x00000027000c7307 */ /* 0x0003e20000201000 */
[C---:B------:R-:W-:Y:S01]  /*6ba0*/  IMAD.U32 R31, R6.reuse, 0x10000, RZ ;  /* 0x00010000061f7824 */ /* 0x040fe200078e00ff */
[----:B------:R-:W-:Y:S01]  /*6bb0*/  PRMT R6, R6, 0x7632, R6 ;  /* 0x0000763206067816 */ /* 0x000fe20000000006 */
[----:B-1----:R-:W-:Y:S01]  /*6bc0*/  FMUL R39, R35, R20 ;  /* 0x0000001423277220 */ /* 0x002fe20000400000 */
[----:B------:R-:W-:-:S04]  /*6bd0*/  IMAD.U32 R35, R4, 0x10000, RZ ;  /* 0x0001000004237824 */ /* 0x000fc800078e00ff */
[----:B------:R-:W1:Y:S01]  /*6be0*/  FRND R21, R21 ;  /* 0x0000001500157307 */ /* 0x000e620000201000 */
[-C--:B------:R-:W-:Y:S01]  /*6bf0*/  FMUL R25, R25, R20.reuse ;  /* 0x0000001419197220 */ /* 0x080fe20000400000 */
[----:B------:R-:W-:-:S06]  /*6c00*/  FMUL R30, R31, R20 ;  /* 0x000000141f1e7220 */ /* 0x000fcc0000400000 */
[----:B------:R2:W-:Y:S01]  /*6c10*/  FRND R13, R36 ;  /* 0x00000024000d7307 */ /* 0x0005e20000201000 */
[C---:B------:R-:W-:Y:S01]  /*6c20*/  IMAD.U32 R31, R7.reuse, 0x10000, RZ ;  /* 0x00010000071f7824 */ /* 0x040fe200078e00ff */
[----:B------:R-:W-:Y:S01]  /*6c30*/  PRMT R7, R7, 0x7632, R7 ;  /* 0x0000763207077816 */ /* 0x000fe20000000007 */
[----:B--2---:R-:W-:Y:S01]  /*6c40*/  FMUL R36, R35, R20 ;  /* 0x0000001423247220 */ /* 0x004fe20000400000 */
[----:B------:R-:W-:-:S04]  /*6c50*/  IMAD.U32 R35, R5, 0x10000, RZ ;  /* 0x0001000005237824 */ /* 0x000fc800078e00ff */
[----:B------:R-:W2:Y:S01]  /*6c60*/  FRND R23, R23 ;  /* 0x0000001700177307 */ /* 0x000ea20000201000 */
[----:B------:R-:W-:Y:S01]  /*6c70*/  IMAD.U32 R33, R8, 0x10000, RZ ;  /* 0x0001000008217824 */ /* 0x000fe200078e00ff */
[----:B0-----:R-:W-:-:S06]  /*6c80*/  FSETP.GT.AND P2, PT, R3, -127, PT ;  /* 0xc2fe00000300780b */ /* 0x001fcc0003f44000 */
[----:B------:R0:W-:Y:S01]  /*6c90*/  FRND R14, R37 ;  /* 0x00000025000e7307 */ /* 0x0001e20000201000 */
[----:B------:R-:W-:Y:S01]  /*6ca0*/  PRMT R8, R8, 0x7632, R8 ;  /* 0x0000763208087816 */ /* 0x000fe20000000008 */
[----:B0-----:R-:W-:Y:S01]  /*6cb0*/  FMUL R37, R35, R20 ;  /* 0x0000001423257220 */ /* 0x001fe20000400000 */
[----:B------:R-:W-:-:S05]  /*6cc0*/  IMAD.U32 R35, R6, 0x10000, RZ ;  /* 0x0001000006237824 */ /* 0x000fca00078e00ff */
[----:B------:R-:W0:Y:S01]  /*6cd0*/  FRND R25, R25 ;  /* 0x0000001900197307 */ /* 0x000e220000201000 */
[----:B------:R-:W-:Y:S01]  /*6ce0*/  FMUL R32, R33, R20 ;  /* 0x0000001421207220 */ /* 0x000fe20000400000 */
[----:B------:R-:W-:-:S06]  /*6cf0*/  IMAD.U32 R33, R9, 0x10000, RZ ;  /* 0x0001000009217824 */ /* 0x000fcc00078e00ff */
[----:B------:R3:W-:Y:S01]  /*6d00*/  FRND R15, R38 ;  /* 0x00000026000f7307 */ /* 0x0007e20000201000 */
[----:B-1----:R-:W-:Y:S02]  /*6d10*/  FSETP.GT.AND P3, PT, R21, -127, PT ;  /* 0xc2fe00001500780b */ /* 0x002fe40003f64000 */
[----:B------:R-:W-:Y:S01]  /*6d20*/  PRMT R9, R9, 0x7632, R9 ;  /* 0x0000763209097816 */ /* 0x000fe20000000009 */
[----:B---3--:R-:W-:Y:S01]  /*6d30*/  FMUL R38, R35, R20 ;  /* 0x0000001423267220 */ /* 0x008fe20000400000 */
[----:B------:R-:W-:-:S03]  /*6d40*/  IMAD.U32 R35, R7, 0x10000, RZ ;  /* 0x0001000007237824 */ /* 0x000fc600078e00ff */
[----:B------:R-:W1:Y:S01]  /*6d50*/  FRND R22, R22 ;  /* 0x0000001600167307 */ /* 0x000e620000201000 */
[----:B------:R-:W-:-:S07]  /*6d60*/  FSETP.NAN.AND P4, PT, R3, R3, PT ;  /* 0x000000030300720b */ /* 0x000fce0003f88000 */
[----:B------:R3:W-:Y:S01]  /*6d70*/  FRND R4, R39 ;  /* 0x0000002700047307 */ /* 0x0007e20000201000 */
[----:B--2---:R-:W-:Y:S02]  /*6d80*/  FSETP.GT.AND P1, PT, R23, -127, PT ;  /* 0xc2fe00001700780b */ /* 0x004fe40003f24000 */
[----:B------:R-:W-:Y:S01]  /*6d90*/  PRMT R10, R10, 0x7632, R10 ;  /* 0x000076320a0a7816 */ /* 0x000fe2000000000a */
[----:B---3--:R-:W-:Y:S01]  /*6da0*/  FMUL R39, R35, R20 ;  /* 0x0000001423277220 */ /* 0x008fe20000400000 */
[----:B------:R-:W-:-:S03]  /*6db0*/  IMAD.U32 R35, R8, 0x10000, RZ ;  /* 0x0001000008237824 */ /* 0x000fc600078e00ff */
[----:B------:R2:W-:Y:S01]  /*6dc0*/  FRND R5, R36 ;  /* 0x0000002400057307 */ /* 0x0005e20000201000 */
[----:B------:R-:W-:Y:S02]  /*6dd0*/  @!P2 FSEL R3, R3, -127, P4 ;  /* 0xc2fe00000303a808 */ /* 0x000fe40002000000 */
[----:B------:R-:W-:Y:S01]  /*6de0*/  FSETP.NAN.AND P4, PT, R21, R21, PT ;  /* 0x000000151500720b */ /* 0x000fe20003f88000 */
[----:B--2---:R-:W-:Y:S01]  /*6df0*/  FMUL R36, R35, R20 ;  /* 0x0000001423247220 */ /* 0x004fe20000400000 */
[----:B------:R-:W-:-:S03]  /*6e00*/  IMAD.U32 R35, R9, 0x10000, RZ ;  /* 0x0001000009237824 */ /* 0x000fc600078e00ff */
[----:B------:R-:W2:Y:S01]  /*6e10*/  FRND R24, R24 ;  /* 0x0000001800187307 */ /* 0x000ea20000201000 */
[----:B0-----:R-:W-:Y:S02]  /*6e20*/  FSETP.GT.AND P2, PT, R25, -127, PT ;  /* 0xc2fe00001900780b */ /* 0x001fe40003f44000 */
[----:B------:R-:W-:-:S05]  /*6e30*/  PRMT R11, R11, 0x7632, R11 ;  /* 0x000076320b0b7816 */ /* 0x000fca000000000b */
[----:B------:R0:W-:Y:S01]  /*6e40*/  FRND R6, R37 ;  /* 0x0000002500067307 */ /* 0x0001e20000201000 */
[----:B------:R-:W-:Y:S02]  /*6e50*/  @!P3 FSEL R21, R21, -127, P4 ;  /* 0xc2fe00001515b808 */ /* 0x000fe40002000000 */
[----:B------:R-:W-:Y:S01]  /*6e60*/  FSETP.NAN.AND P3, PT, R23, R23, PT ;  /* 0x000000171700720b */ /* 0x000fe20003f68000 */
[----:B0-----:R-:W-:Y:S01]  /*6e70*/  FMUL R37, R35, R20 ;  /* 0x0000001423257220 */ /* 0x001fe20000400000 */
[----:B------:R-:W-:-:S03]  /*6e80*/  IMAD.U32 R35, R10, 0x10000, RZ ;  /* 0x000100000a237824 */ /* 0x000fc600078e00ff */
[----:B------:R0:W-:Y:S01]  /*6e90*/  FRND R7, R38 ;  /* 0x0000002600077307 */ /* 0x0001e20000201000 */
[----:B-1----:R-:W-:Y:S02]  /*6ea0*/  FSETP.GT.AND P5, PT, R22, -127, PT ;  /* 0xc2fe00001600780b */ /* 0x002fe40003fa4000 */
[----:B------:R-:W-:Y:S01]  /*6eb0*/  @!P1 FSEL R23, R23, -127, P3 ;  /* 0xc2fe000017179808 */ /* 0x000fe20001800000 */
[-C--:B------:R-:W-:Y:S01]  /*6ec0*/  FMUL R27, R27, R20.reuse ;  /* 0x000000141b1b7220 */ /* 0x080fe20000400000 */
[----:B------:R-:W-:Y:S01]  /*6ed0*/  FSETP.NAN.AND P1, PT, R25, R25, PT ;  /* 0x000000191900720b */ /* 0x000fe20003f28000 */
[-C--:B0-----:R-:W-:Y:S01]  /*6ee0*/  FMUL R38, R35, R20.reuse ;  /* 0x0000001423267220 */ /* 0x081fe20000400000 */
[----:B------:R-:W-:Y:S01]  /*6ef0*/  IMAD.U32 R35, R11, 0x10000, RZ ;  /* 0x000100000b237824 */ /* 0x000fe200078e00ff */
[-C--:B------:R-:W-:Y:S01]  /*6f00*/  FMUL R29, R29, R20.reuse ;  /* 0x000000141d1d7220 */ /* 0x080fe20000400000 */
[-C--:B------:R-:W-:Y:S01]  /*6f10*/  FMUL R31, R31, R20.reuse ;  /* 0x000000141f1f7220 */ /* 0x080fe20000400000 */
[-C--:B------:R-:W-:Y:S01]  /*6f20*/  FMUL R33, R33, R20.reuse ;  /* 0x0000001421217220 */ /* 0x080fe20000400000 */
[----:B------:R-:W-:Y:S01]  /*6f30*/  FMUL R20, R35, R20 ;  /* 0x0000001423147220 */ /* 0x000fe20000400000 */
[----:B------:R-:W-:Y:S01]  /*6f40*/  @!P2 FSEL R25, R25, -127, P1 ;  /* 0xc2fe00001919a808 */ /* 0x000fe20000800000 */
[----:B------:R-:W0:Y:S01]  /*6f50*/  F2I.S16.TRUNC.NTZ R35, R3 ;  /* 0x0000000300237305 */ /* 0x000e22000020e900 */
[----:B--2---:R-:W-:-:S02]  /*6f60*/  FSETP.GT.AND P4, PT, R24, -127, PT ;  /* 0xc2fe00001800780b */ /* 0x004fc40003f84000 */
[C---:B------:R-:W-:Y:S02]  /*6f70*/  FSETP.NAN.AND P1, PT, R22.reuse, R22, PT ;  /* 0x000000161600720b */ /* 0x040fe40003f28000 */
[----:B------:R-:W-:Y:S02]  /*6f80*/  FSETP.GT.AND P3, PT, R17, -127, PT ;  /* 0xc2fe00001100780b */ /* 0x000fe40003f64000 */
[----:B------:R-:W-:Y:S01]  /*6f90*/  @!P5 FSEL R22, R22, -127, P1 ;  /* 0xc2fe00001616d808 */ /* 0x000fe20000800000 */
[----:B------:R-:W-:Y:S01]  /*6fa0*/  FRND R9, R36 ;  /* 0x0000002400097307 */ /* 0x000fe20000201000 */
[----:B------:R-:W-:Y:S02]  /*6fb0*/  FSETP.GEU.AND P1, PT, R3, 127, PT ;  /* 0x42fe00000300780b */ /* 0x000fe40003f2e000 */
[----:B------:R-:W-:Y:S02]  /*6fc0*/  FSETP.NAN.AND P5, PT, R24, R24, PT ;  /* 0x000000181800720b */ /* 0x000fe40003fa8000 */
[----:B------:R-:W-:-:S03]  /*6fd0*/  FSETP.GT.AND P2, PT, R18, -127, PT ;  /* 0xc2fe00001200780b */ /* 0x000fc60003f44000 */
[----:B------:R-:W1:Y:S01]  /*6fe0*/  F2I.S16.TRUNC.NTZ R36, R21 ;  /* 0x0000001500247305 */ /* 0x000e62000020e900 */
[----:B------:R-:W-:Y:S02]  /*6ff0*/  FSETP.NAN.AND P6, PT, R17, R17, PT ;  /* 0x000000111100720b */ /* 0x000fe40003fc8000 */
[----:B------:R-:W-:Y:S02]  /*7000*/  @!P4 FSEL R24, R24, -127, P5 ;  /* 0xc2fe00001818c808 */ /* 0x000fe40002800000 */
[----:B------:R-:W-:-:S03]  /*7010*/  FSETP.NAN.AND P5, PT, R3, R3, PT ;  /* 0x000000030300720b */ /* 0x000fc60003fa8000 */
[----:B------:R-:W2:Y:S01]  /*7020*/  FRND R26, R26 ;  /* 0x0000001a001a7307 */ /* 0x000ea20000201000 */
[----:B------:R-:W-:Y:S02]  /*7030*/  FSETP.GEU.AND P4, PT, R21, 127, PT ;  /* 0x42fe00001500780b */ /* 0x000fe40003f8e000 */
[----:B------:R-:W-:-:S05]  /*7040*/  @!P3 FSEL R17, R17, -127, P6 ;  /* 0xc2fe00001111b808 */ /* 0x000fca0003000000 */
[----:B------:R0:W-:Y:S01]  /*7050*/  FRND R11, R38 ;  /* 0x00000026000b7307 */ /* 0x0001e20000201000 */
[----:B------:R-:W-:Y:S02]  /*7060*/  FSETP.GT.AND P3, PT, R19, -127, PT ;  /* 0xc2fe00001300780b */ /* 0x000fe40003f64000 */
[----:B------:R-:W-:Y:S02]  /*7070*/  FSETP.NAN.AND P6, PT, R18, R18, PT ;  /* 0x000000121200720b */ /* 0x000fe40003fc8000 */
[----:B0-----:R-:W-:-:S04]  /*7080*/  LOP3.LUT R38, R35, 0xffff, RZ, 0xc0, !PT ;  /* 0x0000ffff23267812 */ /* 0x001fc800078ec0ff */
[----:B------:R-:W-:Y:S02]  /*7090*/  @P1 SEL R38, R38, 0x7f, P5 ;  /* 0x0000007f26261807 */ /* 0x000fe40002800000 */
[----:B------:R-:W-:Y:S02]  /*70a0*/  FSETP.GT.AND P1, PT, R12, -127, PT ;  /* 0xc2fe00000c00780b */ /* 0x000fe40003f24000 */
[----:B------:R-:W-:Y:S01]  /*70b0*/  @!P2 FSEL R18, R18, -127, P6 ;  /* 0xc2fe00001212a808 */ /* 0x000fe20003000000 */
[----:B------:R-:W-:Y:S01]  /*70c0*/  FRND R10, R37 ;  /* 0x00000025000a7307 */ /* 0x000fe20000201000 */
[----:B------:R-:W-:Y:S02]  /*70d0*/  FSETP.NAN.AND P5, PT, R21, R21, PT ;  /* 0x000000151500720b */ /* 0x000fe40003fa8000 */
[----:B-1----:R-:W-:Y:S02]  /*70e0*/  LOP3.LUT R36, R36, 0xffff, RZ, 0xc0, !PT ;  /* 0x0000ffff24247812 */ /* 0x002fe400078ec0ff */
[----:B------:R-:W-:-:S03]  /*70f0*/  FSETP.GT.AND P2, PT, R13, -127, PT ;  /* 0xc2fe00000d00780b */ /* 0x000fc60003f44000 */
[----:B------:R-:W-:Y:S01]  /*7100*/  FRND R8, R39 ;  /* 0x0000002700087307 */ /* 0x000fe20000201000 */
[----:B------:R-:W-:Y:S02]  /*7110*/  FSETP.NAN.AND P6, PT, R19, R19, PT ;  /* 0x000000131300720b */ /* 0x000fe40003fc8000 */
[----:B------:R-:W-:Y:S02]  /*7120*/  @P4 SEL R36, R36, 0x7f, P5 ;  /* 0x0000007f24244807 */ /* 0x000fe40002800000 */
[----:B--2---:R-:W-:-:S03]  /*7130*/  FSETP.GT.AND P5, PT, R26, -127, PT ;  /* 0xc2fe00001a00780b */ /* 0x004fc60003fa4000 */
[----:B------:R-:W0:Y:S01]  /*7140*/  F2I.S16.TRUNC.NTZ R37, R23 ;  /* 0x0000001700257305 */ /* 0x000e22000020e900 */
[----:B------:R-:W-:Y:S02]  /*7150*/  FSETP.NAN.AND P4, PT, R12, R12, PT ;  /* 0x0000000c0c00720b */ /* 0x000fe40003f88000 */
[----:B------:R-:W-:-:S05]  /*7160*/  @!P3 FSEL R19, R19, -127, P6 ;  /* 0xc2fe00001313b808 */ /* 0x000fca0003000000 */
[----:B------:R-:W1:Y:S01]  /*7170*/  F2I.S16.TRUNC.NTZ R39, R25 ;  /* 0x0000001900277305 */ /* 0x000e62000020e900 */
[----:B------:R-:W-:Y:S02]  /*7180*/  FSETP.GEU.AND P3, PT, R23, 127, PT ;  /* 0x42fe00001700780b */ /* 0x000fe40003f6e000 */
[----:B------:R-:W-:Y:S02]  /*7190*/  FSETP.NAN.AND P6, PT, R13, R13, PT ;  /* 0x0000000d0d00720b */ /* 0x000fe40003fc8000 */
[----:B------:R-:W-:-:S03]  /*71a0*/  @!P1 FSEL R12, R12, -127, P4 ;  /* 0xc2fe00000c0c9808 */ /* 0x000fc60002000000 */
[----:B------:R-:W2:Y:S01]  /*71b0*/  F2I.S16.TRUNC.NTZ R3, R17 ;  /* 0x0000001100037305 */ /* 0x000ea2000020e900 */
[----:B------:R-:W-:Y:S02]  /*71c0*/  FSETP.GEU.AND P1, PT, R25, 127, PT ;  /* 0x42fe00001900780b */ /* 0x000fe40003f2e000 */
[----:B------:R-:W-:Y:S02]  /*71d0*/  @!P2 FSEL R13, R13, -127, P6 ;  /* 0xc2fe00000d0da808 */ /* 0x000fe40003000000 */
[----:B------:R-:W-:-:S03]  /*71e0*/  FSETP.NAN.AND P6, PT, R26, R26, PT ;  /* 0x0000001a1a00720b */ /* 0x000fc60003fc8000 */
[----:B------:R-:W3:Y:S01]  /*71f0*/  FRND R27, R27 ;  /* 0x0000001b001b7307 */ /* 0x000ee20000201000 */
[----:B------:R-:W-:Y:S02]  /*7200*/  FSETP.GEU.AND P2, PT, R17, 127, PT ;  /* 0x42fe00001100780b */ /* 0x000fe40003f4e000 */
[----:B------:R-:W-:Y:S02]  /*7210*/  FSETP.NAN.AND P4, PT, R23, R23, PT ;  /* 0x000000171700720b */ /* 0x000fe40003f88000 */
[----:B0-----:R-:W-:-:S03]  /*7220*/  LOP3.LUT R42, R37, 0xffff, RZ, 0xc0, !PT ;  /* 0x0000ffff252a7812 */ /* 0x001fc600078ec0ff */
[----:B------:R-:W0:Y:S01]  /*7230*/  F2I.S16.TRUNC.NTZ R21, R18 ;  /* 0x0000001200157305 */ /* 0x000e22000020e900 */
[----:B------:R-:W-:Y:S02]  /*7240*/  @!P5 FSEL R26, R26, -127, P6 ;  /* 0xc2fe00001a1ad808 */ /* 0x000fe40003000000 */
[----:B------:R-:W-:Y:S02]  /*7250*/  FSETP.NAN.AND P5, PT, R25, R25, PT ;  /* 0x000000191900720b */ /* 0x000fe40003fa8000 */
[----:B-1----:R-:W-:-:S03]  /*7260*/  LOP3.LUT R40, R39, 0xffff, RZ, 0xc0, !PT ;  /* 0x0000ffff27287812 */ /* 0x002fc600078ec0ff */
[----:B------:R-:W1:Y:S01]  /*7270*/  F2I.S16.TRUNC.NTZ R23, R19 ;  /* 0x0000001300177305 */ /* 0x000e62000020e900 */
[----:B------:R-:W-:Y:S02]  /*7280*/  @P3 SEL R42, R42, 0x7f, P4 ;  /* 0x0000007f2a2a3807 */ /* 0x000fe40002000000 */
[----:B------:R-:W-:Y:S02]  /*7290*/  FSETP.GEU.AND P4, PT, R18, 127, PT ;  /* 0x42fe00001200780b */ /* 0x000fe40003f8e000 */
[----:B------:R-:W-:-:S03]  /*72a0*/  @P1 SEL R40, R40, 0x7f, P5 ;  /* 0x0000007f28281807 */ /* 0x000fc60002800000 */
[----:B------:R-:W4:Y:S01]  /*72b0*/  FRND R28, R28 ;  /* 0x0000001c001c7307 */ /* 0x000f220000201000 */
[----:B------:R-:W-:Y:S02]  /*72c0*/  FSETP.NAN.AND P3, PT, R17, R17, PT ;  /* 0x000000111100720b */ /* 0x000fe40003f68000 */
[----:B--2---:R-:W-:Y:S02]  /*72d0*/  LOP3.LUT R3, R3, 0xffff, RZ, 0xc0, !PT ;  /* 0x0000ffff03037812 */ /* 0x004fe400078ec0ff */
[----:B------:R-:W-:Y:S02]  /*72e0*/  FSETP.GEU.AND P1, PT, R19, 127, PT ;  /* 0x42fe00001300780b */ /* 0x000fe40003f2e000 */
[----:B------:R-:W-:Y:S01]  /*72f0*/  @P2 SEL R3, R3, 0x7f, P3 ;  /* 0x0000007f03032807 */ /* 0x000fe20001800000 */
[----:B------:R-:W2:Y:S01]  /*7300*/  F2I.S16.TRUNC.NTZ R17, R12 ;  /* 0x0000000c00117305 */ /* 0x000ea2000020e900 */
[----:B---3--:R-:W-:Y:S02]  /*7310*/  FSETP.GT.AND P3, PT, R27, -127, PT ;  /* 0xc2fe00001b00780b */ /* 0x008fe40003f64000 */
[----:B------:R-:W-:-:S02]  /*7320*/  FSETP.NAN.AND P5, PT, R18, R18, PT ;  /* 0x000000121200720b */ /* 0x000fc40003fa8000 */
[----:B0-----:R-:W-:Y:S02]  /*7330*/  LOP3.LUT R21, R21, 0xffff, RZ, 0xc0, !PT ;  /* 0x0000ffff15157812 */ /* 0x001fe400078ec0ff */
[----:B------:R-:W-:Y:S02]  /*7340*/  FSETP.NAN.AND P2, PT, R19, R19, PT ;  /* 0x000000131300720b */ /* 0x000fe40003f48000 */
[----:B-1----:R-:W-:Y:S01]  /*7350*/  LOP3.LUT R23, R23, 0xffff, RZ, 0xc0, !PT ;  /* 0x0000ffff17177812 */ /* 0x002fe200078ec0ff */
[----:B------:R-:W0:Y:S01]  /*7360*/  F2I.S16.TRUNC.NTZ R41, R22 ;  /* 0x0000001600297305 */ /* 0x000e22000020e900 */
[----:B------:R-:W-:Y:S02]  /*7370*/  @P4 SEL R21, R21, 0x7f, P5 ;  /* 0x0000007f15154807 */ /* 0x000fe40002800000 */
[----:B------:R-:W-:Y:S02]  /*7380*/  FSETP.GEU.AND P4, PT, R12, 127, PT ;  /* 0x42fe00000c00780b */ /* 0x000fe40003f8e000 */
[----:B------:R-:W-:-:S02]  /*7390*/  @P1 SEL R23, R23, 0x7f, P2 ;  /* 0x0000007f17171807 */ /* 0x000fc40001000000 */
[C---:B------:R-:W-:Y:S02]  /*73a0*/  FSETP.NAN.AND P6, PT, R27.reuse, R27, PT ;  /* 0x0000001b1b00720b */ /* 0x040fe40003fc8000 */
[----:B----4-:R-:W-:Y:S02]  /*73b0*/  FSETP.GT.AND P1, PT, R28, -127, PT ;  /* 0xc2fe00001c00780b */ /* 0x010fe40003f24000 */
[----:B------:R-:W-:Y:S02]  /*73c0*/  @!P3 FSEL R27, R27, -127, P6 ;  /* 0xc2fe00001b1bb808 */ /* 0x000fe40003000000 */
[----:B------:R-:W-:Y:S01]  /*73d0*/  FSETP.GEU.AND P3, PT, R22, 127, PT ;  /* 0x42fe00001600780b */ /* 0x000fe20003f6e000 */
[----:B------:R-:W1:Y:S01]  /*73e0*/  F2I.S16.TRUNC.NTZ R18, R13 ;  /* 0x0000000d00127305 */ /* 0x000e62000020e900 */
[----:B------:R-:W-:Y:S02]  /*73f0*/  FSETP.NAN.AND P5, PT, R12, R12, PT ;  /* 0x0000000c0c00720b */ /* 0x000fe40003fa8000 */
[----:B--2---:R-:W-:-:S02]  /*7400*/  LOP3.LUT R17, R17, 0xffff, RZ, 0xc0, !PT ;  /* 0x0000ffff11117812 */ /* 0x004fc400078ec0ff */
[----:B------:R-:W-:Y:S02]  /*7410*/  FSETP.GT.AND P2, PT, R14, -127, PT ;  /* 0xc2fe00000e00780b */ /* 0x000fe40003f44000 */
[----:B------:R-:W-:Y:S01]  /*7420*/  FSETP.NAN.AND P6, PT, R28, R28, PT ;  /* 0x0000001c1c00720b */ /* 0x000fe20003fc8000 */
[----:B------:R-:W2:Y:S01]  /*7430*/  FRND R29, R29 ;  /* 0x0000001d001d7307 */ /* 0x000ea20000201000 */
[----:B------:R-:W-:Y:S02]  /*7440*/  @P4 SEL R17, R17, 0x7f, P5 ;  /* 0x0000007f11114807 */ /* 0x000fe40002800000 */
[----:B------:R-:W-:Y:S02]  /*7450*/  FSETP.NAN.AND P4, PT, R22, R22, PT ;  /* 0x000000161600720b */ /* 0x000fe40003f88000 */
[----:B------:R-:W-:-:S03]  /*7460*/  @!P1 FSEL R28, R28, -127, P6 ;  /* 0xc2fe00001c1c9808 */ /* 0x000fc60003000000 */
[----:B------:R-:W3:Y:S01]  /*7470*/  F2I.S16.TRUNC.NTZ R35, R24 ;  /* 0x0000001800237305 */ /* 0x000ee2000020e900 */
[----:B------:R-:W-:Y:S02]  /*7480*/  FSETP.GT.AND P5, PT, R15, -127, PT ;  /* 0xc2fe00000f00780b */ /* 0x000fe40003fa4000 */
[----:B------:R-:W-:Y:S02]  /*7490*/  FSETP.GEU.AND P1, PT, R13, 127, PT ;  /* 0x42fe00000d00780b */ /* 0x000fe40003f2e000 */
[----:B0-----:R-:W-:Y:S02]  /*74a0*/  LOP3.LUT R22, R41, 0xffff, RZ, 0xc0, !PT ;  /* 0x0000ffff29167812 */ /* 0x001fe400078ec0ff */
[----:B------:R-:W-:Y:S02]  /*74b0*/  FSETP.NAN.AND P6, PT, R14, R14, PT ;  /* 0x0000000e0e00720b */ /* 0x000fe40003fc8000 */
[----:B------:R-:W-:Y:S02]  /*74c0*/  @P3 SEL R22, R22, 0x7f, P4 ;  /* 0x0000007f16163807 */ /* 0x000fe40002000000 */
[----:B------:R-:W-:Y:S01]  /*74d0*/  FSETP.GEU.AND P3, PT, R24, 127, PT ;  /* 0x42fe00001800780b */ /* 0x000fe20003f6e000 */
[----:B------:R-:W0:Y:S01]  /*74e0*/  F2I.S16.TRUNC.NTZ R25, R26 ;  /* 0x0000001a00197305 */ /* 0x000e22000020e900 */
[----:B------:R-:W-:-:S02]  /*74f0*/  @!P2 FSEL R14, R14, -127, P6 ;  /* 0xc2fe00000e0ea808 */ /* 0x000fc40003000000 */
[----:B------:R-:W-:Y:S02]  /*7500*/  FSETP.NAN.AND P2, PT, R13, R13, PT ;  /* 0x0000000d0d00720b */ /* 0x000fe40003f48000 */
[----:B------:R-:W-:Y:S02]  /*7510*/  FSETP.NAN.AND P6, PT, R15, R15, PT ;  /* 0x0000000f0f00720b */ /* 0x000fe40003fc8000 */
[----:B-1----:R-:W-:Y:S01]  /*7520*/  LOP3.LUT R19, R18, 0xffff, RZ, 0xc0, !PT ;  /* 0x0000ffff12137812 */ /* 0x002fe200078ec0ff */
[----:B------:R-:W1:Y:S01]  /*7530*/  FRND R30, R30 ;  /* 0x0000001e001e7307 */ /* 0x000e620000201000 */
[----:B--2---:R-:W-:Y:S02]  /*7540*/  FSETP.GT.AND P4, PT, R29, -127, PT ;  /* 0xc2fe00001d00780b */ /* 0x004fe40003f84000 */
[----:B------:R-:W-:Y:S02]  /*7550*/  @!P5 FSEL R15, R15, -127, P6 ;  /* 0xc2fe00000f0fd808 */ /* 0x000fe40003000000 */
[----:B------:R-:W-:-:S02]  /*7560*/  @P1 SEL R19, R19, 0x7f, P2 ;  /* 0x0000007f13131807 */ /* 0x000fc40001000000 */
[----:B------:R-:W-:Y:S02]  /*7570*/  FSETP.NAN.AND P6, PT, R24, R24, PT ;  /* 0x000000181800720b */ /* 0x000fe40003fc8000 */
[----:B------:R-:W-:Y:S02]  /*7580*/  FSETP.GEU.AND P1, PT, R26, 127, PT ;  /* 0x42fe00001a00780b */ /* 0x000fe40003f2e000 */
[----:B---3--:R-:W-:Y:S02]  /*7590*/  LOP3.LUT R18, R35, 0xffff, RZ, 0xc0, !PT ;  /* 0x0000ffff23127812 */ /* 0x008fe400078ec0ff */
[----:B------:R-:W-:Y:S01]  /*75a0*/  FSETP.GT.AND P2, PT, R4, -127, PT ;  /* 0xc2fe00000400780b */ /* 0x000fe20003f44000 */
[----:B------:R-:W2:Y:S01]  /*75b0*/  FRND R31, R31 ;  /* 0x0000001f001f7307 */ /* 0x000ea20000201000 */
[----:B------:R-:W-:Y:S02]  /*75c0*/  @P3 SEL R18, R18, 0x7f, P6 ;  /* 0x0000007f12123807 */ /* 0x000fe40003000000 */
[----:B------:R-:W-:-:S02]  /*75d0*/  FSETP.NAN.AND P5, PT, R29, R29, PT ;  /* 0x0000001d1d00720b */ /* 0x000fc40003fa8000 */
[----:B------:R-:W-:Y:S02]  /*75e0*/  FSETP.GT.AND P3, PT, R5, -127, PT ;  /* 0xc2fe00000500780b */ /* 0x000fe40003f64000 */
[----:B------:R-:W-:Y:S01]  /*75f0*/  PRMT R12, R36, 0x3340, R21 ;  /* 0x00003340240c7816 */ /* 0x000fe20000000015 */
[----:B------:R-:W3:Y:S01]  /*7600*/  F2I.S16.TRUNC.NTZ R13, R14 ;  /* 0x0000000e000d7305 */ /* 0x000ee2000020e900 */
[----:B------:R-:W-:Y:S02]  /*7610*/  FSETP.NAN.AND P6, PT, R26, R26, PT ;  /* 0x0000001a1a00720b */ /* 0x000fe40003fc8000 */
[----:B------:R-:W-:Y:S02]  /*7620*/  @!P4 FSEL R29, R29, -127, P5 ;  /* 0xc2fe00001d1dc808 */ /* 0x000fe40002800000 */
[----:B0-----:R-:W-:-:S03]  /*7630*/  LOP3.LUT R24, R25, 0xffff, RZ, 0xc0, !PT ;  /* 0x0000ffff19187812 */ /* 0x001fc600078ec0ff */
[----:B------:R-:W0:Y:S01]  /*7640*/  F2I.S16.TRUNC.NTZ R21, R15 ;  /* 0x0000000f00157305 */ /* 0x000e22000020e900 */
[----:B-1----:R-:W-:Y:S02]  /*7650*/  FSETP.GT.AND P5, PT, R30, -127, PT ;  /* 0xc2fe00001e00780b */ /* 0x002fe40003fa4000 */
[----:B------:R-:W-:Y:S02]  /*7660*/  FSETP.NAN.AND P4, PT, R4, R4, PT ;  /* 0x000000040400720b */ /* 0x000fe40003f88000 */
[----:B------:R-:W-:Y:S02]  /*7670*/  @P1 SEL R24, R24, 0x7f, P6 ;  /* 0x0000007f18181807 */ /* 0x000fe40003000000 */
[----:B------:R-:W-:Y:S02]  /*7680*/  FSETP.NAN.AND P6, PT, R5, R5, PT ;  /* 0x000000050500720b */ /* 0x000fe40003fc8000 */
[----:B------:R-:W-:Y:S02]  /*7690*/  @!P2 FSEL R4, R4, -127, P4 ;  /* 0xc2fe00000404a808 */ /* 0x000fe40002000000 */
[----:B------:R-:W-:-:S02]  /*76a0*/  FSETP.GEU.AND P1, PT, R14, 127, PT ;  /* 0x42fe00000e00780b */ /* 0x000fc40003f2e000 */
[----:B------:R-:W-:Y:S02]  /*76b0*/  FSETP.GEU.AND P4, PT, R15, 127, PT ;  /* 0x42fe00000f00780b */ /* 0x000fe40003f8e000 */
[----:B------:R-:W-:Y:S02]  /*76c0*/  @!P3 FSEL R5, R5, -127, P6 ;  /* 0xc2fe00000505b808 */ /* 0x000fe40003000000 */
[----:B------:R-:W-:Y:S02]  /*76d0*/  FSETP.NAN.AND P6, PT, R30, R30, PT ;  /* 0x0000001e1e00720b */ /* 0x000fe40003fc8000 */
[----:B--2---:R-:W-:Y:S02]  /*76e0*/  FSETP.GT.AND P3, PT, R31, -127, PT ;  /* 0xc2fe00001f00780b */ /* 0x004fe40003f64000 */
[----:B------:R-:W-:Y:S02]  /*76f0*/  PRMT R42, R42, 0x3340, R23 ;  /* 0x000033402a2a7816 */ /* 0x000fe40000000017 */
[----:B------:R-:W-:Y:S01]  /*7700*/  FSETP.NAN.AND P2, PT, R14, R14, PT ;  /* 0x0000000e0e00720b */ /* 0x000fe20003f48000 */
[----:B------:R-:W1:Y:S01]  /*7710*/  F2I.S16.TRUNC.NTZ R23, R27 ;  /* 0x0000001b00177305 */ /* 0x000e62000020e900 */
[----:B------:R-:W-:-:S02]  /*7720*/  @!P5 FSEL R30, R30, -127, P6 ;  /* 0xc2fe00001e1ed808 */ /* 0x000fc40003000000 */
[----:B---3--:R-:W-:Y:S02]  /*7730*/  LOP3.LUT R13, R13, 0xffff, RZ, 0xc0, !PT ;  /* 0x0000ffff0d0d7812 */ /* 0x008fe400078ec0ff */
[----:B------:R-:W-:-:S03]  /*7740*/  FSETP.NAN.AND P5, PT, R15, R15, PT ;  /* 0x0000000f0f00720b */ /* 0x000fc60003fa8000 */
[----:B------:R-:W2:Y:S01]  /*7750*/  F2I.S16.TRUNC.NTZ R14, R4 ;  /* 0x00000004000e7305 */ /* 0x000ea2000020e900 */
[----:B0-----:R-:W-:Y:S02]  /*7760*/  LOP3.LUT R21, R21, 0xffff, RZ, 0xc0, !PT ;  /* 0x0000ffff15157812 */ /* 0x001fe400078ec0ff */
[----:B------:R-:W-:Y:S02]  /*7770*/  @P1 SEL R13, R13, 0x7f, P2 ;  /* 0x0000007f0d0d1807 */ /* 0x000fe40001000000 */
[----:B------:R-:W-:-:S03]  /*7780*/  @P4 SEL R21, R21, 0x7f, P5 ;  /* 0x0000007f15154807 */ /* 0x000fc60002800000 */
[----:B------:R-:W0:Y:S01]  /*7790*/  FRND R32, R32 ;  /* 0x0000002000207307 */ /* 0x000e220000201000 */
[----:B------:R-:W-:Y:S02]  /*77a0*/  FSETP.NAN.AND P2, PT, R31, R31, PT ;  /* 0x0000001f1f00720b */ /* 0x000fe40003f48000 */
[----:B------:R-:W-:Y:S02]  /*77b0*/  FSETP.GEU.AND P1, PT, R27, 127, PT ;  /* 0x42fe00001b00780b */ /* 0x000fe40003f2e000 */
[----:B------:R-:W-:Y:S02]  /*77c0*/  FSETP.GEU.AND P4, PT, R4, 127, PT ;  /* 0x42fe00000400780b */ /* 0x000fe40003f8e000 */
[----:B------:R-:W-:Y:S01]  /*77d0*/  @!P3 FSEL R31, R31, -127, P2 ;  /* 0xc2fe00001f1fb808 */ /* 0x000fe20001000000 */
[----:B------:R-:W3:Y:S01]  /*77e0*/  FRND R33, R33 ;  /* 0x0000002100217307 */ /* 0x000ee20000201000 */
[----:B------:R-:W-:Y:S02]  /*77f0*/  FSETP.GT.AND P2, PT, R6, -127, PT ;  /* 0xc2fe00000600780b */ /* 0x000fe40003f44000 */
[----:B------:R-:W-:-:S02]  /*7800*/  FSETP.NAN.AND P6, PT, R27, R27, PT ;  /* 0x0000001b1b00720b */ /* 0x000fc40003fc8000 */
[----:B------:R-:W-:-:S03]  /*7810*/  FSETP.NAN.AND P5, PT, R4, R4, PT ;  /* 0x000000040400720b */ /* 0x000fc60003fa8000 */
[----:B------:R-:W4:Y:S01]  /*7820*/  F2I.S16.TRUNC.NTZ R36, R28 ;  /* 0x0000001c00247305 */ /* 0x000f22000020e900 */
[----:B-1----:R-:W-:Y:S02]  /*7830*/  LOP3.LUT R23, R23, 0xffff, RZ, 0xc0, !PT ;  /* 0x0000ffff17177812 */ /* 0x002fe400078ec0ff */
[----:B--2---:R-:W-:Y:S02]  /*7840*/  LOP3.LUT R14, R14, 0xffff, RZ, 0xc0, !PT ;  /* 0x0000ffff0e0e7812 */ /* 0x004fe400078ec0ff */
[----:B------:R-:W-:Y:S02]  /*7850*/  @P1 SEL R23, R23, 0x7f, P6 ;  /* 0x0000007f17171807 */ /* 0x000fe40003000000 */
[----:B------:R-:W-:Y:S02]  /*7860*/  @P4 SEL R14, R14, 0x7f, P5 ;  /* 0x0000007f0e0e4807 */ /* 0x000fe40002800000 */
[----:B------:R-:W-:Y:S02]  /*7870*/  FSETP.GEU.AND P1, PT, R28, 127, PT ;  /* 0x42fe00001c00780b */ /* 0x000fe40003f2e000 */
[----:B0-----:R-:W-:-:S02]  /*7880*/  FSETP.GT.AND P3, PT, R32, -127, PT ;  /* 0xc2fe00002000780b */ /* 0x001fc40003f64000 */
[C---:B------:R-:W-:Y:S01]  /*7890*/  FSETP.NAN.AND P5, PT, R6.reuse, R6, PT ;  /* 0x000000060600720b */ /* 0x040fe20003fa8000 */
[----:B------:R-:W0:Y:S03]  /*78a0*/  F2I.S16.TRUNC.NTZ R25, R29 ;  /* 0x0000001d00197305 */ /* 0x000e26000020e900 */
[----:B------:R-:W-:Y:S02]  /*78b0*/  @!P2 FSEL R6, R6, -127, P5 ;  /* 0xc2fe00000606a808 */ /* 0x000fe40002800000 */
[----:B---3--:R-:W-:Y:S02]  /*78c0*/  FSETP.GT.AND P2, PT, R33, -127, PT ;  /* 0xc2fe00002100780b */ /* 0x008fe40003f44000 */
[----:B------:R-:W-:Y:S01]  /*78d0*/  PRMT R22, R22, 0x3340, R19 ;  /* 0x0000334016167816 */ /* 0x000fe20000000013 */
[----:B------:R-:W1:Y:S01]  /*78e0*/  F2I.S16.TRUNC.NTZ R4, R5 ;  /* 0x0000000500047305 */ /* 0x000e62000020e900 */
[----:B------:R-:W-:-:S02]  /*78f0*/  FSETP.NAN.AND P4, PT, R28, R28, PT ;  /* 0x0000001c1c00720b */ /* 0x000fc40003f88000 */
[----:B------:R-:W-:Y:S02]  /*7900*/  FSETP.GEU.AND P5, PT, R29, 127, PT ;  /* 0x42fe00001d00780b */ /* 0x000fe40003fae000 */
[----:B----4-:R-:W-:Y:S02]  /*7910*/  LOP3.LUT R19, R36, 0xffff, RZ, 0xc0, !PT ;  /* 0x0000ffff24137812 */ /* 0x010fe400078ec0ff */
[C---:B------:R-:W-:Y:S01]  /*7920*/  FSETP.NAN.AND P6, PT, R32.reuse, R32, PT ;  /* 0x000000202000720b */ /* 0x040fe20003fc8000 */
[----:B------:R-:W2:Y:S01]  /*7930*/  F2I.S16.TRUNC.NTZ R15, R6 ;  /* 0x00000006000f7305 */ /* 0x000ea2000020e900 */
[----:B------:R-:W-:Y:S02]  /*7940*/  @P1 SEL R19, R19, 0x7f, P4 ;  /* 0x0000007f13131807 */ /* 0x000fe40002000000 */
[----:B------:R-:W-:Y:S02]  /*7950*/  @!P3 FSEL R32, R32, -127, P6 ;  /* 0xc2fe00002020b808 */ /* 0x000fe40003000000 */
[----:B------:R-:W-:-:S02]  /*7960*/  FSETP.GT.AND P1, PT, R7, -127, PT ;  /* 0xc2fe00000700780b */ /* 0x000fc40003f24000 */
[----:B------:R-:W-:Y:S02]  /*7970*/  FSETP.GEU.AND P3, PT, R5, 127, PT ;  /* 0x42fe00000500780b */ /* 0x000fe40003f6e000 */
[----:B------:R-:W-:Y:S01]  /*7980*/  FSETP.NAN.AND P6, PT, R33, R33, PT ;  /* 0x000000212100720b */ /* 0x000fe20003fc8000 */
[----:B------:R-:W3:Y:S01]  /*7990*/  FRND R34, R34 ;  /* 0x0000002200227307 */ /* 0x000ee20000201000 */
[----:B------:R-:W-:Y:S02]  /*79a0*/  PRMT R13, R18, 0x3340, R13 ;  /* 0x00003340120d7816 */ /* 0x000fe4000000000d */
[----:B------:R-:W-:Y:S02]  /*79b0*/  FSETP.NAN.AND P4, PT, R29, R29, PT ;  /* 0x0000001d1d00720b */ /* 0x000fe40003f88000 */
[----:B0-----:R-:W-:Y:S02]  /*79c0*/  LOP3.LUT R18, R25, 0xffff, RZ, 0xc0, !PT ;  /* 0x0000ffff19127812 */ /* 0x001fe400078ec0ff */
[----:B------:R-:W-:-:S02]  /*79d0*/  @!P2 FSEL R33, R33, -127, P6 ;  /* 0xc2fe00002121a808 */ /* 0x000fc40003000000 */
[----:B------:R-:W-:Y:S01]  /*79e0*/  FSETP.GEU.AND P2, PT, R6, 127, PT ;  /* 0x42fe00000600780b */ /* 0x000fe20003f4e000 */
[----:B------:R-:W0:Y:S01]  /*79f0*/  F2I.S16.TRUNC.NTZ R26, R30 ;  /* 0x0000001e001a7305 */ /* 0x000e22000020e900 */
[----:B------:R-:W-:Y:S02]  /*7a00*/  @P5 SEL R18, R18, 0x7f, P4 ;  /* 0x0000007f12125807 */ /* 0x000fe40002000000 */
[----:B------:R-:W-:Y:S02]  /*7a10*/  FSETP.NAN.AND P5, PT, R5, R5, PT ;  /* 0x000000050500720b */ /* 0x000fe40003fa8000 */
[----:B------:R-:W-:Y:S02]  /*7a20*/  FSETP.GT.AND P4, PT, R8, -127, PT ;  /* 0xc2fe00000800780b */ /* 0x000fe40003f84000 */
[----:B------:R-:W-:Y:S02]  /*7a30*/  FSETP.NAN.AND P6, PT, R7, R7, PT ;  /* 0x000000070700720b */ /* 0x000fe40003fc8000 */
[----:B-1----:R-:W-:-:S02]  /*7a40*/  LOP3.LUT R4, R4, 0xffff, RZ, 0xc0, !PT ;  /* 0x0000ffff04047812 */ /* 0x002fc400078ec0ff */
[----:B------:R-:W-:Y:S02]  /*7a50*/  @!P1 FSEL R7, R7, -127, P6 ;  /* 0xc2fe000007079808 */ /* 0x000fe40003000000 */
[----:B------:R-:W-:Y:S02]  /*7a60*/  @P3 SEL R4, R4, 0x7f, P5 ;  /* 0x0000007f04043807 */ /* 0x000fe40002800000 */
[----:B------:R-:W-:Y:S02]  /*7a70*/  FSETP.NAN.AND P1, PT, R6, R6, PT ;  /* 0x000000060600720b */ /* 0x000fe40003f28000 */
[----:B------:R-:W-:Y:S02]  /*7a80*/  FSETP.GEU.AND P3, PT, R30, 127, PT ;  /* 0x42fe00001e00780b */ /* 0x000fe40003f6e000 */
[----:B------:R-:W-:Y:S02]  /*7a90*/  FSETP.GT.AND P5, PT, R9, -127, PT ;  /* 0xc2fe00000900780b */ /* 0x000fe40003fa4000 */
[----:B--2---:R-:W-:Y:S01]  /*7aa0*/  LOP3.LUT R15, R15, 0xffff, RZ, 0xc0, !PT ;  /* 0x0000ffff0f0f7812 */ /* 0x004fe200078ec0ff */
[----:B------:R-:W1:Y:S01]  /*7ab0*/  F2I.S16.TRUNC.NTZ R27, R31 ;  /* 0x0000001f001b7305 */ /* 0x000e62000020e900 */
[----:B------:R-:W-:-:S02]  /*7ac0*/  FSETP.NAN.AND P6, PT, R8, R8, PT ;  /* 0x000000080800720b */ /* 0x000fc40003fc8000 */
[----:B------:R-:W-:Y:S02]  /*7ad0*/  @P2 SEL R15, R15, 0x7f, P1 ;  /* 0x0000007f0f0f2807 */ /* 0x000fe40000800000 */
[----:B---3--:R-:W-:Y:S02]  /*7ae0*/  FSETP.GT.AND P1, PT, R34, -127, PT ;  /* 0xc2fe00002200780b */ /* 0x008fe40003f24000 */
[----:B------:R-:W-:Y:S01]  /*7af0*/  @!P4 FSEL R8, R8, -127, P6 ;  /* 0xc2fe00000808c808 */ /* 0x000fe20003000000 */
[----:B------:R-:W2:Y:S01]  /*7b00*/  F2I.S16.TRUNC.NTZ R5, R7 ;  /* 0x0000000700057305 */ /* 0x000ea2000020e900 */
[----:B------:R-:W-:Y:S02]  /*7b10*/  FSETP.NAN.AND P4, PT, R30, R30, PT ;  /* 0x0000001e1e00720b */ /* 0x000fe40003f88000 */
[----:B------:R-:W-:Y:S02]  /*7b20*/  FSETP.GEU.AND P2, PT, R31, 127, PT ;  /* 0x42fe00001f00780b */ /* 0x000fe40003f4e000 */
[----:B0-----:R-:W-:-:S02]  /*7b30*/  LOP3.LUT R26, R26, 0xffff, RZ, 0xc0, !PT ;  /* 0x0000ffff1a1a7812 */ /* 0x001fc400078ec0ff */
[C---:B------:R-:W-:Y:S02]  /*7b40*/  FSETP.NAN.AND P6, PT, R9.reuse, R9, PT ;  /* 0x000000090900720b */ /* 0x040fe40003fc8000 */
[----:B------:R-:W-:Y:S02]  /*7b50*/  @P3 SEL R26, R26, 0x7f, P4 ;  /* 0x0000007f1a1a3807 */ /* 0x000fe40002000000 */
[----:B------:R-:W-:Y:S02]  /*7b60*/  @!P5 FSEL R9, R9, -127, P6 ;  /* 0xc2fe00000909d808 */ /* 0x000fe40003000000 */
[----:B------:R-:W-:Y:S02]  /*7b70*/  FSETP.GT.AND P3, PT, R16, -127, PT ;  /* 0xc2fe00001000780b */ /* 0x000fe40003f64000 */
[----:B------:R-:W-:Y:S02]  /*7b80*/  FSETP.NAN.AND P6, PT, R34, R34, PT ;  /* 0x000000222200720b */ /* 0x000fe40003fc8000 */
[----:B------:R-:W-:Y:S01]  /*7b90*/  FSETP.GEU.AND P5, PT, R7, 127, PT ;  /* 0x42fe00000700780b */ /* 0x000fe20003fae000 */
[----:B------:R-:W0:Y:S01]  /*7ba0*/  F2I.S16.TRUNC.NTZ R6, R8 ;  /* 0x0000000800067305 */ /* 0x000e22000020e900 */
[----:B------:R-:W-:-:S02]  /*7bb0*/  FSETP.NAN.AND P4, PT, R31, R31, PT ;  /* 0x0000001f1f00720b */ /* 0x000fc40003f88000 */
[----:B-1----:R-:W-:Y:S02]  /*7bc0*/  LOP3.LUT R27, R27, 0xffff, RZ, 0xc0, !PT ;  /* 0x0000ffff1b1b7812 */ /* 0x002fe400078ec0ff */
[----:B------:R-:W-:-:S03]  /*7bd0*/  @!P1 FSEL R34, R34, -127, P6 ;  /* 0xc2fe000022229808 */ /* 0x000fc60003000000 */
[----:B------:R-:W1:Y:S01]  /*7be0*/  FRND R20, R20 ;  /* 0x0000001400147307 */ /* 0x000e620000201000 */
[----:B------:R-:W-:Y:S02]  /*7bf0*/  FSETP.GT.AND P6, PT, R10, -127, PT ;  /* 0xc2fe00000a00780b */ /* 0x000fe40003fc4000 */
[----:B------:R-:W-:Y:S02]  /*7c00*/  PRMT R14, R23, 0x3340, R14 ;  /* 0x00003340170e7816 */ /* 0x000fe4000000000e */
[----:B------:R-:W-:-:S03]  /*7c10*/  @P2 SEL R27, R27, 0x7f, P4 ;  /* 0x0000007f1b1b2807 */ /* 0x000fc60002000000 */
[----:B------:R-:W3:Y:S01]  /*7c20*/  F2I.S16.TRUNC.NTZ R23, R9 ;  /* 0x0000000900177305 */ /* 0x000ee2000020e900 */
[----:B------:R-:W-:Y:S02]  /*7c30*/  FSETP.NAN.AND P2, PT, R7, R7, PT ;  /* 0x000000070700720b */ /* 0x000fe40003f48000 */
[----:B------:R-:W-:Y:S02]  /*7c40*/  FSETP.NAN.AND P4, PT, R16, R16, PT ;  /* 0x000000101000720b */ /* 0x000fe40003f88000 */
[----:B------:R-:W-:Y:S02]  /*7c50*/  FSETP.GEU.AND P1, PT, R8, 127, PT ;  /* 0x42fe00000800780b */ /* 0x000fe40003f2e000 */
[----:B--2---:R-:W-:Y:S02]  /*7c60*/  LOP3.LUT R5, R5, 0xffff, RZ, 0xc0, !PT ;  /* 0x0000ffff05057812 */ /* 0x004fe400078ec0ff */
[----:B------:R-:W-:Y:S02]  /*7c70*/  @!P3 FSEL R16, R16, -127, P4 ;  /* 0xc2fe00001010b808 */ /* 0x000fe40002000000 */
[----:B------:R-:W-:-:S02]  /*7c80*/  @P5 SEL R5, R5, 0x7f, P2 ;  /* 0x0000007f05055807 */ /* 0x000fc40001000000 */
[----:B------:R-:W-:Y:S02]  /*7c90*/  FSETP.GEU.AND P4, PT, R9, 127, PT ;  /* 0x42fe00000900780b */ /* 0x000fe40003f8e000 */
[----:B------:R-:W-:Y:S02]  /*7ca0*/  FSETP.NAN.AND P5, PT, R10, R10, PT ;  /* 0x0000000a0a00720b */ /* 0x000fe40003fa8000 */
[----:B------:R-:W-:Y:S02]  /*7cb0*/  FSETP.GT.AND P2, PT, R11, -127, PT ;  /* 0xc2fe00000b00780b */ /* 0x000fe40003f44000 */
[----:B------:R-:W-:Y:S02]  /*7cc0*/  PRMT R21, R24, 0x3340, R21 ;  /* 0x0000334018157816 */ /* 0x000fe40000000015 */
[----:B------:R-:W2:Y:S01]  /*7cd0*/  F2I.S16.TRUNC.NTZ R24, R32 ;  /* 0x0000002000187305 */ /* 0x000ea2000020e900 */
[----:B------:R-:W-:Y:S02]  /*7ce0*/  FSETP.NAN.AND P3, PT, R8, R8, PT ;  /* 0x000000080800720b */ /* 0x000fe40003f68000 */
[----:B0-----:R-:W-:-:S02]  /*7cf0*/  LOP3.LUT R6, R6, 0xffff, RZ, 0xc0, !PT ;  /* 0x0000ffff06067812 */ /* 0x001fc400078ec0ff */
[----:B------:R-:W-:Y:S02]  /*7d00*/  @!P6 FSEL R10, R10, -127, P5 ;  /* 0xc2fe00000a0ae808 */ /* 0x000fe40002800000 */
[----:B-1----:R-:W-:Y:S01]  /*7d10*/  FSETP.GT.AND P5, PT, R20, -127, PT ;  /* 0xc2fe00001400780b */ /* 0x002fe20003fa4000 */
[----:B------:R-:W0:Y:S01]  /*7d20*/  F2I.S16.TRUNC.NTZ R25, R33 ;  /* 0x0000002100197305 */ /* 0x000e22000020e900 */
[----:B------:R-:W-:Y:S02]  /*7d30*/  PRMT R8, R19, 0x3340, R4 ;  /* 0x0000334013087816 */ /* 0x000fe40000000004 */
[----:B------:R-:W-:Y:S02]  /*7d40*/  @P1 SEL R6, R6, 0x7f, P3 ;  /* 0x0000007f06061807 */ /* 0x000fe40001800000 */
[----:B------:R-:W-:Y:S02]  /*7d50*/  FSETP.NAN.AND P3, PT, R9, R9, PT ;  /* 0x000000090900720b */ /* 0x000fe40003f68000 */
[----:B------:R-:W-:Y:S01]  /*7d60*/  FSETP.GEU.AND P1, PT, R32, 127, PT ;  /* 0x42fe00002000780b */ /* 0x000fe20003f2e000 */
[----:B------:R-:W1:Y:S01]  /*7d70*/  F2I.S16.TRUNC.NTZ R4, R10 ;  /* 0x0000000a00047305 */ /* 0x000e62000020e900 */
[----:B---3--:R-:W-:-:S02]  /*7d80*/  LOP3.LUT R23, R23, 0xffff, RZ, 0xc0, !PT ;  /* 0x0000ffff17177812 */ /* 0x008fc400078ec0ff */
[----:B------:R-:W-:Y:S02]  /*7d90*/  FSETP.NAN.AND P6, PT, R11, R11, PT ;  /* 0x0000000b0b00720b */ /* 0x000fe40003fc8000 */
[----:B------:R-:W-:Y:S02]  /*7da0*/  @P4 SEL R23, R23, 0x7f, P3 ;  /* 0x0000007f17174807 */ /* 0x000fe40001800000 */
[----:B------:R-:W-:Y:S02]  /*7db0*/  @!P2 FSEL R11, R11, -127, P6 ;  /* 0xc2fe00000b0ba808 */ /* 0x000fe40003000000 */
[----:B------:R-:W-:Y:S02]  /*7dc0*/  FSETP.GEU.AND P3, PT, R33, 127, PT ;  /* 0x42fe00002100780b */ /* 0x000fe40003f6e000 */
[----:B------:R-:W-:Y:S01]  /*7dd0*/  FSETP.NAN.AND P6, PT, R20, R20, PT ;  /* 0x000000141400720b */ /* 0x000fe20003fc8000 */
[----:B------:R-:W3:Y:S01]  /*7de0*/  F2I.S16.TRUNC.NTZ R28, R34 ;  /* 0x00000022001c7305 */ /* 0x000ee2000020e900 */
[----:B------:R-:W-:-:S02]  /*7df0*/  FSETP.GEU.AND P2, PT, R10, 127, PT ;  /* 0x42fe00000a00780b */ /* 0x000fc40003f4e000 */
[----:B------:R-:W-:Y:S02]  /*7e00*/  FSETP.NAN.AND P4, PT, R32, R32, PT ;  /* 0x000000202000720b */ /* 0x000fe40003f88000 */
[----:B--2---:R-:W-:Y:S02]  /*7e10*/  LOP3.LUT R24, R24, 0xffff, RZ, 0xc0, !PT ;  /* 0x0000ffff18187812 */ /* 0x004fe400078ec0ff */
[----:B------:R-:W-:Y:S01]  /*7e20*/  @!P5 FSEL R20, R20, -127, P6 ;  /* 0xc2fe00001414d808 */ /* 0x000fe20003000000 */
[----:B------:R-:W2:Y:S01]  /*7e30*/  F2I.S16.TRUNC.NTZ R7, R11 ;  /* 0x0000000b00077305 */ /* 0x000ea2000020e900 */
[----:B------:R-:W-:Y:S02]  /*7e40*/  @P1 SEL R24, R24, 0x7f, P4 ;  /* 0x0000007f18181807 */ /* 0x000fe40002000000 */
[----:B------:R-:W-:Y:S02]  /*7e50*/  FSETP.NAN.AND P4, PT, R33, R33, PT ;  /* 0x000000212100720b */ /* 0x000fe40003f88000 */
[----:B------:R-:W-:-:S02]  /*7e60*/  FSETP.GEU.AND P1, PT, R34, 127, PT ;  /* 0x42fe00002200780b */ /* 0x000fc40003f2e000 */
[----:B0-----:R-:W-:Y:S01]  /*7e70*/  LOP3.LUT R25, R25, 0xffff, RZ, 0xc0, !PT ;  /* 0x0000ffff19197812 */ /* 0x001fe200078ec0ff */
[----:B------:R-:W0:Y:S01]  /*7e80*/  F2I.S16.TRUNC.NTZ R19, R16 ;  /* 0x0000001000137305 */ /* 0x000e22000020e900 */
[----:B------:R-:W-:Y:S02]  /*7e90*/  FSETP.NAN.AND P6, PT, R10, R10, PT ;  /* 0x0000000a0a00720b */ /* 0x000fe40003fc8000 */
[----:B-1----:R-:W-:-:S05]  /*7ea0*/  LOP3.LUT R4, R4, 0xffff, RZ, 0xc0, !PT ;  /* 0x0000ffff04047812 */ /* 0x002fca00078ec0ff */
[----:B------:R-:W1:Y:S01]  /*7eb0*/  F2I.S16.TRUNC.NTZ R9, R20 ;  /* 0x0000001400097305 */ /* 0x000e62000020e900 */
[----:B------:R-:W-:Y:S02]  /*7ec0*/  @P3 SEL R25, R25, 0x7f, P4 ;  /* 0x0000007f19193807 */ /* 0x000fe40002000000 */
[----:B------:R-:W-:Y:S02]  /*7ed0*/  FSETP.GEU.AND P4, PT, R11, 127, PT ;  /* 0x42fe00000b00780b */ /* 0x000fe40003f8e000 */
[----:B------:R-:W-:Y:S02]  /*7ee0*/  @P2 SEL R4, R4, 0x7f, P6 ;  /* 0x0000007f04042807 */ /* 0x000fe40003000000 */
[----:B------:R-:W-:Y:S02]  /*7ef0*/  FSETP.GEU.AND P3, PT, R16, 127, PT ;  /* 0x42fe00001000780b */ /* 0x000fe40003f6e000 */
[----:B------:R-:W-:Y:S02]  /*7f00*/  FSETP.GEU.AND P2, PT, R20, 127, PT ;  /* 0x42fe00001400780b */ /* 0x000fe40003f4e000 */
[----:B------:R-:W-:-:S02]  /*7f10*/  FSETP.NAN.AND P5, PT, R34, R34, PT ;  /* 0x000000222200720b */ /* 0x000fc40003fa8000 */
[----:B---3--:R-:W-:Y:S02]  /*7f20*/  LOP3.LUT R28, R28, 0xffff, RZ, 0xc0, !PT ;  /* 0x0000ffff1c1c7812 */ /* 0x008fe400078ec0ff */
[----:B--2---:R-:W-:Y:S02]  /*7f30*/  LOP3.LUT R7, R7, 0xffff, RZ, 0xc0, !PT ;  /* 0x0000ffff07077812 */ /* 0x004fe400078ec0ff */
[----:B------:R-:W-:Y:S02]  /*7f40*/  @P1 SEL R28, R28, 0x7f, P5 ;  /* 0x0000007f1c1c1807 */ /* 0x000fe40002800000 */
[----:B------:R-:W-:Y:S02]  /*7f50*/  FSETP.NAN.AND P1, PT, R11, R11, PT ;  /* 0x0000000b0b00720b */ /* 0x000fe40003f28000 */
[----:B------:R-:W-:Y:S02]  /*7f60*/  PRMT R3, R38, 0x3340, R3 ;  /* 0x0000334026037816 */ /* 0x000fe40000000003 */
[----:B------:R-:W-:-:S02]  /*7f70*/  PRMT R15, R18, 0x3340, R15 ;  /* 0x00003340120f7816 */ /* 0x000fc4000000000f */
[----:B------:R-:W-:Y:S02]  /*7f80*/  FSETP.NAN.AND P6, PT, R16, R16, PT ;  /* 0x000000101000720b */ /* 0x000fe40003fc8000 */
[----:B------:R-:W-:Y:S02]  /*7f90*/  FSETP.NAN.AND P5, PT, R20, R20, PT ;  /* 0x000000141400720b */ /* 0x000fe40003fa8000 */
[----:B0-----:R-:W-:Y:S02]  /*7fa0*/  LOP3.LUT R10, R19, 0xffff, RZ, 0xc0, !PT ;  /* 0x0000ffff130a7812 */ /* 0x001fe400078ec0ff */
[----:B-1----:R-:W-:Y:S02]  /*7fb0*/  LOP3.LUT R9, R9, 0xffff, RZ, 0xc0, !PT ;  /* 0x0000ffff09097812 */ /* 0x002fe400078ec0ff */
[----:B------:R-:W-:Y:S02]  /*7fc0*/  @P4 SEL R7, R7, 0x7f, P1 ;  /* 0x0000007f07074807 */ /* 0x000fe40000800000 */
[----:B------:R-:W-:-:S02]  /*7fd0*/  PRMT R25, R25, 0x3340, R4 ;  /* 0x0000334019197816 */ /* 0x000fc40000000004 */
[----:B------:R-:W-:Y:S02]  /*7fe0*/  @P3 SEL R10, R10, 0x7f, P6 ;  /* 0x0000007f0a0a3807 */ /* 0x000fe40003000000 */
[----:B------:R-:W-:Y:S02]  /*7ff0*/  @P2 SEL R9, R9, 0x7f, P5 ;  /* 0x0000007f09092807 */ /* 0x000fe40002800000 */
[----:B------:R-:W-:Y:S02]  /*8000*/  PRMT R4, R3, 0x5410, R12 ;  /* 0x0000541003047816 */ /* 0x000fe4000000000c */
[----:B------:R-:W-:Y:S02]  /*8010*/  PRMT R20, R8, 0x5410, R15 ;  /* 0x0000541008147816 */ /* 0x000fe4000000000f */
[----:B------:R-:W-:Y:S02]  /*8020*/  PLOP3.LUT P1, PT, PT, PT, UP0, 0x80, 0x0 ;  /* 0x000000000000781c */ /* 0x000fe40003f2f008 */
[----:B------:R-:W-:-:S02]  /*8030*/  PLOP3.LUT P4, PT, PT, PT, UP0, 0x80, 0x0 ;  /* 0x000000000000781c */ /* 0x000fc40003f8f008 */
[----:B------:R-:W-:Y:S02]  /*8040*/  PLOP3.LUT P1, PT, PT, PT, UP0, 0x80, 0x0 ;  /* 0x000000000000781c */ /* 0x000fe40003f2f008 */
[----:B------:R-:W-:Y:S02]  /*8050*/  SHF.R.S32.HI R3, RZ, 0x1f, R0 ;  /* 0x0000001fff037819 */ /* 0x000fe40000011400 */
[----:B------:R-:W-:Y:S02]  /*8060*/  IADD3 R8, P2, R0, c[0x0][0x1c0], RZ ;  /* 0x0000700000087a10 */ /* 0x000fe40007f5e0ff */
[----:B------:R-:W-:Y:S02]  /*8070*/  PLOP3.LUT P1, PT, PT, PT, UP0, 0x80, 0x0 ;  /* 0x000000000000781c */ /* 0x000fe40003f2f008 */
[----:B------:R-:W-:Y:S02]  /*8080*/  PRMT R17, R40, 0x3340, R17 ;  /* 0x0000334028117816 */ /* 0x000fe40000000011 */
[----:B------:R-:W-:-:S02]  /*8090*/  PRMT R16, R10, 0x3340, R9 ;  /* 0x000033400a107816 */ /* 0x000fc40000000009 */
[----:B------:R-:W-:Y:S02]  /*80a0*/  PRMT R26, R26, 0x3340, R5 ;  /* 0x000033401a1a7816 */ /* 0x000fe40000000005 */
[----:B------:R-:W-:Y:S02]  /*80b0*/  PRMT R27, R27, 0x3340, R6 ;  /* 0x000033401b1b7816 */ /* 0x000fe40000000006 */
[----:B------:R-:W-:Y:S02]  /*80c0*/  PRMT R24, R24, 0x3340, R23 ;  /* 0x0000334018187816 */ /* 0x000fe40000000017 */
[----:B------:R-:W-:Y:S02]  /*80d0*/  PRMT R19, R28, 0x3340, R7 ;  /* 0x000033401c137816 */ /* 0x000fe40000000007 */
[----:B------:R-:W-:Y:S02]  /*80e0*/  SHF.R.S32.HI R18, RZ, 0x1f, R2 ;  /* 0x0000001fff127819 */ /* 0x000fe40000011402 */
[----:B------:R-:W-:-:S02]  /*80f0*/  IADD3 R10, P3, R2, c[0x0][0x1c0], RZ ;  /* 0x00007000020a7a10 */ /* 0x000fc40007f7e0ff */
[----:B------:R-:W-:Y:S02]  /*8100*/  IADD3.X R9, R3, c[0x0][0x1c4], RZ, P2, !PT ;  /* 0x0000710003097a10 */ /* 0x000fe400017fe4ff */
[----:B------:R-:W-:Y:S02]  /*8110*/  IADD3 R12, P2, R0, c[0x0][0x1c8], RZ ;  /* 0x00007200000c7a10 */ /* 0x000fe40007f5e0ff */
[----:B------:R-:W-:Y:S02]  /*8120*/  PRMT R5, R42, 0x5410, R17 ;  /* 0x000054102a057816 */ /* 0x000fe40000000011 */
[----:B------:R-:W-:Y:S02]  /*8130*/  PRMT R6, R22, 0x5410, R13 ;  /* 0x0000541016067816 */ /* 0x000fe4000000000d */
[----:B------:R-:W-:Y:S02]  /*8140*/  PRMT R7, R21, 0x5410, R14 ;  /* 0x0000541015077816 */ /* 0x000fe4000000000e */
[----:B------:R-:W-:-:S02]  /*8150*/  PRMT R21, R26, 0x5410, R27 ;  /* 0x000054101a157816 */ /* 0x000fc4000000001b */
[----:B------:R-:W-:Y:S02]  /*8160*/  PRMT R22, R24, 0x5410, R25 ;  /* 0x0000541018167816 */ /* 0x000fe40000000019 */
[----:B------:R-:W-:Y:S02]  /*8170*/  IADD3.X R11, R18, c[0x0][0x1c4], RZ, P3, !PT ;  /* 0x00007100120b7a10 */ /* 0x000fe40001ffe4ff */
[----:B------:R-:W-:Y:S02]  /*8180*/  PRMT R23, R19, 0x5410, R16 ;  /* 0x0000541013177816 */ /* 0x000fe40000000010 */
[----:B------:R-:W-:Y:S01]  /*8190*/  IADD3.X R13, R3, c[0x0][0x1cc], RZ, P2, !PT ;  /* 0x00007300030d7a10 */ /* 0x000fe200017fe4ff */
[----:B------:R0:W-:Y:S01]  /*81a0*/  @!P4 STG.E.128 [R8.64], R4 ;  /* 0x000000040800c986 */ /* 0x0001e2000c101d0c */
[----:B------:R-:W-:-:S03]  /*81b0*/  PLOP3.LUT P2, PT, PT, PT, UP0, 0x80, 0x0 ;  /* 0x000000000000781c */ /* 0x000fc60003f4f008 */
[----:B------:R1:W-:Y:S01]  /*81c0*/  @P0 STG.E.128 [R10.64], R20 ;  /* 0x000000140a000986 */ /* 0x0003e2000c101d0c */
[----:B------:R-:W-:-:S03]  /*81d0*/  IADD3 R14, P2, R2, c[0x0][0x1c8], RZ ;  /* 0x00007200020e7a10 */ /* 0x000fc60007f5e0ff */
[----:B------:R2:W-:Y:S01]  /*81e0*/  @!P1 STG.E.128 [R12.64], R4 ;  /* 0x000000040c009986 */ /* 0x0005e2000c101d0c */
[----:B------:R-:W-:Y:S02]  /*81f0*/  PLOP3.LUT P1, PT, PT, PT, UP0, 0x80, 0x0 ;  /* 0x000000000000781c */ /* 0x000fe40003f2f008 */
[----:B------:R-:W-:Y:S02]  /*8200*/  IADD3 R16, P3, R0, c[0x0][0x1d0], RZ ;  /* 0x0000740000107a10 */ /* 0x000fe40007f7e0ff */
[----:B------:R-:W-:Y:S02]  /*8210*/  PLOP3.LUT P4, PT, PT, PT, UP0, 0x80, 0x0 ;  /* 0x000000000000781c */ /* 0x000fe40003f8f008 */
[----:B------:R-:W-:Y:S02]  /*8220*/  PLOP3.LUT P4, PT, PT, PT, UP0, 0x80, 0x0 ;  /* 0x000000000000781c */ /* 0x000fe40003f8f008 */
[----:B------:R-:W-:Y:S02]  /*8230*/  IADD3.X R15, R18, c[0x0][0x1cc], RZ, P2, !PT ;  /* 0x00007300120f7a10 */ /* 0x000fe400017fe4ff */
[----:B------:R-:W-:-:S02]  /*8240*/  IADD3.X R17, R3, c[0x0][0x1d4], RZ, P3, !PT ;  /* 0x0000750003117a10 */ /* 0x000fc40001ffe4ff */
[----:B0-----:R-:W-:Y:S02]  /*8250*/  IADD3 R8, P2, R2, c[0x0][0x1d0], RZ ;  /* 0x0000740002087a10 */ /* 0x001fe40007f5e0ff */
[----:B-1----:R-:W-:Y:S02]  /*8260*/  IADD3 R10, P3, R0, c[0x0][0x1d8], RZ ;  /* 0x00007600000a7a10 */ /* 0x002fe40007f7e0ff */
[----:B------:R-:W-:Y:S02]  /*8270*/  IADD3.X R9, R18, c[0x0][0x1d4], RZ, P2, !PT ;  /* 0x0000750012097a10 */ /* 0x000fe400017fe4ff */
[----:B------:R-:W-:Y:S01]  /*8280*/  IADD3.X R11, R3, c[0x0][0x1dc], RZ, P3, !PT ;  /* 0x00007700030b7a10 */ /* 0x000fe20001ffe4ff */
[----:B------:R2:W-:Y:S04]  /*8290*/  @P0 STG.E.128 [R14.64], R20 ;  /* 0x000000140e000986 */ /* 0x0005e8000c101d0c */
[----:B------:R2:W-:Y:S01]  /*82a0*/  @!P1 STG.E.128 [R16.64], R4 ;  /* 0x0000000410009986 */ /* 0x0005e2000c101d0c */
[----:B------:R-:W-:-:S03]  /*82b0*/  IADD3 R2, P1, R2, c[0x0][0x1d8], RZ ;  /* 0x0000760002027a10 */ /* 0x000fc60007f3e0ff */
[----:B------:R2:W-:Y:S01]  /*82c0*/  @P0 STG.E.128 [R8.64], R20 ;  /* 0x0000001408000986 */ /* 0x0005e2000c101d0c */
[----:B------:R-:W-:-:S03]  /*82d0*/  IADD3.X R3, R18, c[0x0][0x1dc], RZ, P1, !PT ;  /* 0x0000770012037a10 */ /* 0x000fc60000ffe4ff */
[----:B------:R2:W-:Y:S01]  /*82e0*/  @!P4 STG.E.128 [R10.64], R4 ;  /* 0x000000040a00c986 */ /* 0x0005e2000c101d0c */
[----:B------:R-:W-:Y:S05]  /*82f0*/  @!P0 EXIT ;  /* 0x000000000000894d */ /* 0x000fea0003800000 */
[----:B------:R-:W-:Y:S01]  /*8300*/  STG.E.128 [R2.64], R20 ;  /* 0x0000001402007986 */ /* 0x000fe2000c101d0c */
[----:B------:R-:W-:Y:S05]  /*8310*/  EXIT ;  /* 0x000000000000794d */ /* 0x000fea0003800000 */
.L_x_0:
[----:B------:R-:W-:-:S00]  /*8320*/  BRA `(.L_x_0) ;  /* 0xfffffff000007947 */ /* 0x000fc0000383ffff */
[----:B------:R-:W-:-:S00]  /*8330*/  NOP ;  /* 0x0000000000007918 */ /* 0x000fc00000000000 */
        /* <DEDUP_REMOVED lines=12> */
.L_x_1:


//--------------------- .nv.global.init           --------------------------
	.section	.nv.global.init,"aw",@progbits
.nv.global.init:
	.type		_$_str,@object
	.size		_$_str,(.L_0 - _$_str)
_$_str:
        /*0000*/ 	.byte	0x5f, 0x5f, 0x43, 0x55, 0x44, 0x41, 0x5f, 0x46, 0x54, 0x5a, 0x00
.L_0:


//--------------------- .nv.shared.triton_red_fused__to_copy_add_amax_amin_clamp_mul_native_layer_norm_reciprocal_1 --------------------------
	.section	.nv.shared.triton_red_fused__to_copy_add_amax_amin_clamp_mul_native_layer_norm_reciprocal_1,"aw",@nobits
	.sectionflags	@""
	.align	16
